//
// Generated by NVIDIA NVVM Compiler
//
// Compiler Build ID: CL-36424714
// Cuda compilation tools, release 13.0, V13.0.88
// Based on NVVM 20.0.0
//

.version 9.0
.target sm_100
.address_size 64

	// .globl	_Z6nmGEMMILi32ELi32ELi32ELi16EEvPfS0_PiS0_iiii
// _ZZ6nmGEMMILi32ELi32ELi32ELi16EEvPfS0_PiS0_iiiiE2As has been demoted
// _ZZ6nmGEMMILi32ELi32ELi32ELi16EEvPfS0_PiS0_iiiiE2Bs has been demoted
// _ZZ6nmGEMMILi32ELi32ELi32ELi16EEvPfS0_PiS0_iiiiE2Ds has been demoted
// _ZZ6nmGEMMILi32ELi32ELi32ELi12EEvPfS0_PiS0_iiiiE2As has been demoted
// _ZZ6nmGEMMILi32ELi32ELi32ELi12EEvPfS0_PiS0_iiiiE2Bs has been demoted
// _ZZ6nmGEMMILi32ELi32ELi32ELi12EEvPfS0_PiS0_iiiiE2Ds has been demoted
// _ZZ6nmGEMMILi32ELi32ELi32ELi8EEvPfS0_PiS0_iiiiE2As has been demoted
// _ZZ6nmGEMMILi32ELi32ELi32ELi8EEvPfS0_PiS0_iiiiE2Bs has been demoted
// _ZZ6nmGEMMILi32ELi32ELi32ELi8EEvPfS0_PiS0_iiiiE2Ds has been demoted
// _ZZ6nmGEMMILi32ELi32ELi32ELi4EEvPfS0_PiS0_iiiiE2As has been demoted
// _ZZ6nmGEMMILi32ELi32ELi32ELi4EEvPfS0_PiS0_iiiiE2Bs has been demoted
// _ZZ6nmGEMMILi32ELi32ELi32ELi4EEvPfS0_PiS0_iiiiE2Ds has been demoted
// _ZZ6nmGEMMILi32ELi32ELi32ELi32EEvPfS0_PiS0_iiiiE2As has been demoted
// _ZZ6nmGEMMILi32ELi32ELi32ELi32EEvPfS0_PiS0_iiiiE2Bs has been demoted
// _ZZ6nmGEMMILi32ELi32ELi32ELi32EEvPfS0_PiS0_iiiiE2Ds has been demoted

.visible .entry _Z6nmGEMMILi32ELi32ELi32ELi16EEvPfS0_PiS0_iiii(
	.param .u64 .ptr .align 1 _Z6nmGEMMILi32ELi32ELi32ELi16EEvPfS0_PiS0_iiii_param_0,
	.param .u64 .ptr .align 1 _Z6nmGEMMILi32ELi32ELi32ELi16EEvPfS0_PiS0_iiii_param_1,
	.param .u64 .ptr .align 1 _Z6nmGEMMILi32ELi32ELi32ELi16EEvPfS0_PiS0_iiii_param_2,
	.param .u64 .ptr .align 1 _Z6nmGEMMILi32ELi32ELi32ELi16EEvPfS0_PiS0_iiii_param_3,
	.param .u32 _Z6nmGEMMILi32ELi32ELi32ELi16EEvPfS0_PiS0_iiii_param_4,
	.param .u32 _Z6nmGEMMILi32ELi32ELi32ELi16EEvPfS0_PiS0_iiii_param_5,
	.param .u32 _Z6nmGEMMILi32ELi32ELi32ELi16EEvPfS0_PiS0_iiii_param_6,
	.param .u32 _Z6nmGEMMILi32ELi32ELi32ELi16EEvPfS0_PiS0_iiii_param_7
)
{
	.reg .pred 	%p<5>;
	.reg .b32 	%r<104>;
	.reg .b32 	%f<57>;
	.reg .b64 	%rd<36>;
	// demoted variable
	.shared .align 4 .b8 _ZZ6nmGEMMILi32ELi32ELi32ELi16EEvPfS0_PiS0_iiiiE2As[4096];
	// demoted variable
	.shared .align 4 .b8 _ZZ6nmGEMMILi32ELi32ELi32ELi16EEvPfS0_PiS0_iiiiE2Bs[2048];
	// demoted variable
	.shared .align 4 .b8 _ZZ6nmGEMMILi32ELi32ELi32ELi16EEvPfS0_PiS0_iiiiE2Ds[64];
	ld.param.u32 	%r20, [_Z6nmGEMMILi32ELi32ELi32ELi16EEvPfS0_PiS0_iiii_param_5];
	ld.param.u32 	%r21, [_Z6nmGEMMILi32ELi32ELi32ELi16EEvPfS0_PiS0_iiii_param_7];
	mov.u32 	%r1, %tid.x;
	shr.u32 	%r2, %r1, 5;
	and.b32  	%r3, %r1, 31;
	mov.u32 	%r22, %ctaid.y;
	shl.b32 	%r4, %r22, 5;
	mov.u32 	%r5, %ctaid.x;
	shl.b32 	%r6, %r5, 5;
	setp.lt.s32 	%p1, %r21, 1;
	mov.f32 	%f56, 0f00000000;
	@%p1 bra 	$L__BB0_6;
	ld.param.u32 	%r99, [_Z6nmGEMMILi32ELi32ELi32ELi16EEvPfS0_PiS0_iiii_param_4];
	ld.param.u64 	%rd34, [_Z6nmGEMMILi32ELi32ELi32ELi16EEvPfS0_PiS0_iiii_param_2];
	ld.param.u64 	%rd33, [_Z6nmGEMMILi32ELi32ELi32ELi16EEvPfS0_PiS0_iiii_param_1];
	shr.s32 	%r24, %r20, 31;
	shr.u32 	%r25, %r24, 27;
	add.s32 	%r26, %r20, %r25;
	shr.s32 	%r27, %r26, 5;
	cvt.u64.u32 	%rd10, %r4;
	cvt.u64.u32 	%rd11, %r6;
	and.b32  	%r28, %r5, 134217727;
	cvt.u64.u32 	%rd12, %r28;
	shl.b32 	%r29, %r3, 2;
	mov.u32 	%r30, _ZZ6nmGEMMILi32ELi32ELi32ELi16EEvPfS0_PiS0_iiiiE2Bs;
	add.s32 	%r7, %r30, %r29;
	mad.lo.s32 	%r31, %r2, %r99, %r3;
	cvt.s64.s32 	%rd13, %r31;
	add.s64 	%rd1, %rd10, %rd13;
	mad.lo.s32 	%r32, %r2, %r20, %r3;
	cvt.s64.s32 	%rd14, %r32;
	add.s64 	%rd2, %rd11, %rd14;
	mul.lo.s32 	%r33, %r1, %r27;
	cvt.s64.s32 	%rd15, %r33;
	add.s64 	%rd3, %rd12, %rd15;
	shl.b32 	%r8, %r99, 5;
	shl.b32 	%r9, %r27, 4;
	shl.b32 	%r10, %r20, 4;
	cvta.to.global.u64 	%rd4, %rd34;
	cvta.to.global.u64 	%rd5, %rd33;
	mov.f32 	%f56, 0f00000000;
	mov.b32 	%r100, 0;
	mov.u32 	%r101, %r100;
	mov.u32 	%r102, %r100;
	mov.u32 	%r103, %r100;
$L__BB0_2:
	ld.param.u64 	%rd32, [_Z6nmGEMMILi32ELi32ELi32ELi16EEvPfS0_PiS0_iiii_param_0];
	setp.lt.u32 	%p2, %r1, 512;
	cvt.s64.s32 	%rd16, %r102;
	add.s64 	%rd17, %rd1, %rd16;
	cvta.to.global.u64 	%rd18, %rd32;
	shl.b64 	%rd19, %rd17, 2;
	add.s64 	%rd20, %rd18, %rd19;
	ld.global.f32 	%f6, [%rd20];
	shl.b32 	%r34, %r3, 2;
	mov.u32 	%r35, _ZZ6nmGEMMILi32ELi32ELi32ELi16EEvPfS0_PiS0_iiiiE2As;
	add.s32 	%r36, %r35, %r34;
	shl.b32 	%r37, %r2, 7;
	add.s32 	%r38, %r36, %r37;
	st.shared.f32 	[%r38], %f6;
	@%p2 bra 	$L__BB0_7;
$L__BB0_3:
	setp.lt.u32 	%p3, %r1, 16;
	@%p3 bra 	$L__BB0_4;
	bra.uni 	$L__BB0_5;
$L__BB0_4:
	cvt.s64.s32 	%rd25, %r101;
	add.s64 	%rd26, %rd3, %rd25;
	shl.b64 	%rd27, %rd26, 2;
	add.s64 	%rd28, %rd4, %rd27;
	ld.global.u32 	%r41, [%rd28];
	shl.b32 	%r42, %r1, 2;
	mov.u32 	%r43, _ZZ6nmGEMMILi32ELi32ELi32ELi16EEvPfS0_PiS0_iiiiE2Ds;
	add.s32 	%r44, %r43, %r42;
	st.shared.u32 	[%r44], %r41;
$L__BB0_5:
	bar.sync 	0;
	ld.shared.u32 	%r45, [_ZZ6nmGEMMILi32ELi32ELi32ELi16EEvPfS0_PiS0_iiiiE2Ds];
	shl.b32 	%r46, %r2, 2;
	add.s32 	%r48, %r35, %r46;
	shl.b32 	%r49, %r45, 7;
	add.s32 	%r50, %r48, %r49;
	ld.shared.f32 	%f8, [%r50];
	ld.shared.f32 	%f9, [%r7];
	fma.rn.f32 	%f10, %f8, %f9, %f56;
	ld.shared.u32 	%r51, [_ZZ6nmGEMMILi32ELi32ELi32ELi16EEvPfS0_PiS0_iiiiE2Ds+4];
	shl.b32 	%r52, %r51, 7;
	add.s32 	%r53, %r48, %r52;
	ld.shared.f32 	%f11, [%r53];
	ld.shared.f32 	%f12, [%r7+128];
	fma.rn.f32 	%f13, %f11, %f12, %f10;
	ld.shared.u32 	%r54, [_ZZ6nmGEMMILi32ELi32ELi32ELi16EEvPfS0_PiS0_iiiiE2Ds+8];
	shl.b32 	%r55, %r54, 7;
	add.s32 	%r56, %r48, %r55;
	ld.shared.f32 	%f14, [%r56];
	ld.shared.f32 	%f15, [%r7+256];
	fma.rn.f32 	%f16, %f14, %f15, %f13;
	ld.shared.u32 	%r57, [_ZZ6nmGEMMILi32ELi32ELi32ELi16EEvPfS0_PiS0_iiiiE2Ds+12];
	shl.b32 	%r58, %r57, 7;
	add.s32 	%r59, %r48, %r58;
	ld.shared.f32 	%f17, [%r59];
	ld.shared.f32 	%f18, [%r7+384];
	fma.rn.f32 	%f19, %f17, %f18, %f16;
	ld.shared.u32 	%r60, [_ZZ6nmGEMMILi32ELi32ELi32ELi16EEvPfS0_PiS0_iiiiE2Ds+16];
	shl.b32 	%r61, %r60, 7;
	add.s32 	%r62, %r48, %r61;
	ld.shared.f32 	%f20, [%r62];
	ld.shared.f32 	%f21, [%r7+512];
	fma.rn.f32 	%f22, %f20, %f21, %f19;
	ld.shared.u32 	%r63, [_ZZ6nmGEMMILi32ELi32ELi32ELi16EEvPfS0_PiS0_iiiiE2Ds+20];
	shl.b32 	%r64, %r63, 7;
	add.s32 	%r65, %r48, %r64;
	ld.shared.f32 	%f23, [%r65];
	ld.shared.f32 	%f24, [%r7+640];
	fma.rn.f32 	%f25, %f23, %f24, %f22;
	ld.shared.u32 	%r66, [_ZZ6nmGEMMILi32ELi32ELi32ELi16EEvPfS0_PiS0_iiiiE2Ds+24];
	shl.b32 	%r67, %r66, 7;
	add.s32 	%r68, %r48, %r67;
	ld.shared.f32 	%f26, [%r68];
	ld.shared.f32 	%f27, [%r7+768];
	fma.rn.f32 	%f28, %f26, %f27, %f25;
	ld.shared.u32 	%r69, [_ZZ6nmGEMMILi32ELi32ELi32ELi16EEvPfS0_PiS0_iiiiE2Ds+28];
	shl.b32 	%r70, %r69, 7;
	add.s32 	%r71, %r48, %r70;
	ld.shared.f32 	%f29, [%r71];
	ld.shared.f32 	%f30, [%r7+896];
	fma.rn.f32 	%f31, %f29, %f30, %f28;
	ld.shared.u32 	%r72, [_ZZ6nmGEMMILi32ELi32ELi32ELi16EEvPfS0_PiS0_iiiiE2Ds+32];
	shl.b32 	%r73, %r72, 7;
	add.s32 	%r74, %r48, %r73;
	ld.shared.f32 	%f32, [%r74];
	ld.shared.f32 	%f33, [%r7+1024];
	fma.rn.f32 	%f34, %f32, %f33, %f31;
	ld.shared.u32 	%r75, [_ZZ6nmGEMMILi32ELi32ELi32ELi16EEvPfS0_PiS0_iiiiE2Ds+36];
	shl.b32 	%r76, %r75, 7;
	add.s32 	%r77, %r48, %r76;
	ld.shared.f32 	%f35, [%r77];
	ld.shared.f32 	%f36, [%r7+1152];
	fma.rn.f32 	%f37, %f35, %f36, %f34;
	ld.shared.u32 	%r78, [_ZZ6nmGEMMILi32ELi32ELi32ELi16EEvPfS0_PiS0_iiiiE2Ds+40];
	shl.b32 	%r79, %r78, 7;
	add.s32 	%r80, %r48, %r79;
	ld.shared.f32 	%f38, [%r80];
	ld.shared.f32 	%f39, [%r7+1280];
	fma.rn.f32 	%f40, %f38, %f39, %f37;
	ld.shared.u32 	%r81, [_ZZ6nmGEMMILi32ELi32ELi32ELi16EEvPfS0_PiS0_iiiiE2Ds+44];
	shl.b32 	%r82, %r81, 7;
	add.s32 	%r83, %r48, %r82;
	ld.shared.f32 	%f41, [%r83];
	ld.shared.f32 	%f42, [%r7+1408];
	fma.rn.f32 	%f43, %f41, %f42, %f40;
	ld.shared.u32 	%r84, [_ZZ6nmGEMMILi32ELi32ELi32ELi16EEvPfS0_PiS0_iiiiE2Ds+48];
	shl.b32 	%r85, %r84, 7;
	add.s32 	%r86, %r48, %r85;
	ld.shared.f32 	%f44, [%r86];
	ld.shared.f32 	%f45, [%r7+1536];
	fma.rn.f32 	%f46, %f44, %f45, %f43;
	ld.shared.u32 	%r87, [_ZZ6nmGEMMILi32ELi32ELi32ELi16EEvPfS0_PiS0_iiiiE2Ds+52];
	shl.b32 	%r88, %r87, 7;
	add.s32 	%r89, %r48, %r88;
	ld.shared.f32 	%f47, [%r89];
	ld.shared.f32 	%f48, [%r7+1664];
	fma.rn.f32 	%f49, %f47, %f48, %f46;
	ld.shared.u32 	%r90, [_ZZ6nmGEMMILi32ELi32ELi32ELi16EEvPfS0_PiS0_iiiiE2Ds+56];
	shl.b32 	%r91, %r90, 7;
	add.s32 	%r92, %r48, %r91;
	ld.shared.f32 	%f50, [%r92];
	ld.shared.f32 	%f51, [%r7+1792];
	fma.rn.f32 	%f52, %f50, %f51, %f49;
	ld.shared.u32 	%r93, [_ZZ6nmGEMMILi32ELi32ELi32ELi16EEvPfS0_PiS0_iiiiE2Ds+60];
	shl.b32 	%r94, %r93, 7;
	add.s32 	%r95, %r48, %r94;
	ld.shared.f32 	%f53, [%r95];
	ld.shared.f32 	%f54, [%r7+1920];
	fma.rn.f32 	%f56, %f53, %f54, %f52;
	bar.sync 	0;
	add.s32 	%r103, %r103, 16;
	add.s32 	%r102, %r102, %r8;
	add.s32 	%r101, %r101, %r9;
	add.s32 	%r100, %r100, %r10;
	setp.lt.s32 	%p4, %r103, %r21;
	@%p4 bra 	$L__BB0_2;
$L__BB0_6:
	ld.param.u64 	%rd35, [_Z6nmGEMMILi32ELi32ELi32ELi16EEvPfS0_PiS0_iiii_param_3];
	cvta.to.global.u64 	%rd29, %rd35;
	add.s32 	%r96, %r4, %r2;
	add.s32 	%r97, %r6, %r3;
	mad.lo.s32 	%r98, %r20, %r96, %r97;
	mul.wide.s32 	%rd30, %r98, 4;
	add.s64 	%rd31, %rd29, %rd30;
	st.global.f32 	[%rd31], %f56;
	ret;
$L__BB0_7:
	cvt.s64.s32 	%rd21, %r100;
	add.s64 	%rd22, %rd2, %rd21;
	shl.b64 	%rd23, %rd22, 2;
	add.s64 	%rd24, %rd5, %rd23;
	ld.global.f32 	%f7, [%rd24];
	add.s32 	%r40, %r7, %r37;
	st.shared.f32 	[%r40], %f7;
	bra.uni 	$L__BB0_3;

}
	// .globl	_Z6nmGEMMILi32ELi32ELi32ELi12EEvPfS0_PiS0_iiii
.visible .entry _Z6nmGEMMILi32ELi32ELi32ELi12EEvPfS0_PiS0_iiii(
	.param .u64 .ptr .align 1 _Z6nmGEMMILi32ELi32ELi32ELi12EEvPfS0_PiS0_iiii_param_0,
	.param .u64 .ptr .align 1 _Z6nmGEMMILi32ELi32ELi32ELi12EEvPfS0_PiS0_iiii_param_1,
	.param .u64 .ptr .align 1 _Z6nmGEMMILi32ELi32ELi32ELi12EEvPfS0_PiS0_iiii_param_2,
	.param .u64 .ptr .align 1 _Z6nmGEMMILi32ELi32ELi32ELi12EEvPfS0_PiS0_iiii_param_3,
	.param .u32 _Z6nmGEMMILi32ELi32ELi32ELi12EEvPfS0_PiS0_iiii_param_4,
	.param .u32 _Z6nmGEMMILi32ELi32ELi32ELi12EEvPfS0_PiS0_iiii_param_5,
	.param .u32 _Z6nmGEMMILi32ELi32ELi32ELi12EEvPfS0_PiS0_iiii_param_6,
	.param .u32 _Z6nmGEMMILi32ELi32ELi32ELi12EEvPfS0_PiS0_iiii_param_7
)
{
	.reg .pred 	%p<5>;
	.reg .b32 	%r<92>;
	.reg .b32 	%f<45>;
	.reg .b64 	%rd<36>;
	// demoted variable
	.shared .align 4 .b8 _ZZ6nmGEMMILi32ELi32ELi32ELi12EEvPfS0_PiS0_iiiiE2As[4096];
	// demoted variable
	.shared .align 4 .b8 _ZZ6nmGEMMILi32ELi32ELi32ELi12EEvPfS0_PiS0_iiiiE2Bs[1536];
	// demoted variable
	.shared .align 4 .b8 _ZZ6nmGEMMILi32ELi32ELi32ELi12EEvPfS0_PiS0_iiiiE2Ds[48];
	ld.param.u32 	%r20, [_Z6nmGEMMILi32ELi32ELi32ELi12EEvPfS0_PiS0_iiii_param_5];
	ld.param.u32 	%r21, [_Z6nmGEMMILi32ELi32ELi32ELi12EEvPfS0_PiS0_iiii_param_7];
	mov.u32 	%r1, %tid.x;
	shr.u32 	%r2, %r1, 5;
	and.b32  	%r3, %r1, 31;
	mov.u32 	%r22, %ctaid.y;
	shl.b32 	%r4, %r22, 5;
	mov.u32 	%r5, %ctaid.x;
	shl.b32 	%r6, %r5, 5;
	setp.lt.s32 	%p1, %r21, 1;
	mov.f32 	%f44, 0f00000000;
	@%p1 bra 	$L__BB1_6;
	ld.param.u32 	%r87, [_Z6nmGEMMILi32ELi32ELi32ELi12EEvPfS0_PiS0_iiii_param_4];
	ld.param.u64 	%rd34, [_Z6nmGEMMILi32ELi32ELi32ELi12EEvPfS0_PiS0_iiii_param_2];
	ld.param.u64 	%rd33, [_Z6nmGEMMILi32ELi32ELi32ELi12EEvPfS0_PiS0_iiii_param_1];
	shr.s32 	%r24, %r20, 31;
	shr.u32 	%r25, %r24, 27;
	add.s32 	%r26, %r20, %r25;
	shr.s32 	%r27, %r26, 5;
	cvt.u64.u32 	%rd10, %r4;
	cvt.u64.u32 	%rd11, %r6;
	and.b32  	%r28, %r5, 134217727;
	cvt.u64.u32 	%rd12, %r28;
	shl.b32 	%r29, %r3, 2;
	mov.u32 	%r30, _ZZ6nmGEMMILi32ELi32ELi32ELi12EEvPfS0_PiS0_iiiiE2Bs;
	add.s32 	%r7, %r30, %r29;
	mad.lo.s32 	%r31, %r2, %r87, %r3;
	cvt.s64.s32 	%rd13, %r31;
	add.s64 	%rd1, %rd10, %rd13;
	mad.lo.s32 	%r32, %r2, %r20, %r3;
	cvt.s64.s32 	%rd14, %r32;
	add.s64 	%rd2, %rd11, %rd14;
	mul.lo.s32 	%r33, %r1, %r27;
	cvt.s64.s32 	%rd15, %r33;
	add.s64 	%rd3, %rd12, %rd15;
	shl.b32 	%r8, %r87, 5;
	mul.lo.s32 	%r9, %r27, 12;
	mul.lo.s32 	%r10, %r20, 12;
	cvta.to.global.u64 	%rd4, %rd34;
	cvta.to.global.u64 	%rd5, %rd33;
	mov.f32 	%f44, 0f00000000;
	mov.b32 	%r88, 0;
	mov.u32 	%r89, %r88;
	mov.u32 	%r90, %r88;
	mov.u32 	%r91, %r88;
$L__BB1_2:
	ld.param.u64 	%rd32, [_Z6nmGEMMILi32ELi32ELi32ELi12EEvPfS0_PiS0_iiii_param_0];
	setp.lt.u32 	%p2, %r1, 384;
	cvt.s64.s32 	%rd16, %r90;
	add.s64 	%rd17, %rd1, %rd16;
	cvta.to.global.u64 	%rd18, %rd32;
	shl.b64 	%rd19, %rd17, 2;
	add.s64 	%rd20, %rd18, %rd19;
	ld.global.f32 	%f6, [%rd20];
	shl.b32 	%r34, %r3, 2;
	mov.u32 	%r35, _ZZ6nmGEMMILi32ELi32ELi32ELi12EEvPfS0_PiS0_iiiiE2As;
	add.s32 	%r36, %r35, %r34;
	shl.b32 	%r37, %r2, 7;
	add.s32 	%r38, %r36, %r37;
	st.shared.f32 	[%r38], %f6;
	@%p2 bra 	$L__BB1_7;
$L__BB1_3:
	setp.lt.u32 	%p3, %r1, 12;
	@%p3 bra 	$L__BB1_4;
	bra.uni 	$L__BB1_5;
$L__BB1_4:
	cvt.s64.s32 	%rd25, %r89;
	add.s64 	%rd26, %rd3, %rd25;
	shl.b64 	%rd27, %rd26, 2;
	add.s64 	%rd28, %rd4, %rd27;
	ld.global.u32 	%r41, [%rd28];
	shl.b32 	%r42, %r1, 2;
	mov.u32 	%r43, _ZZ6nmGEMMILi32ELi32ELi32ELi12EEvPfS0_PiS0_iiiiE2Ds;
	add.s32 	%r44, %r43, %r42;
	st.shared.u32 	[%r44], %r41;
$L__BB1_5:
	bar.sync 	0;
	ld.shared.u32 	%r45, [_ZZ6nmGEMMILi32ELi32ELi32ELi12EEvPfS0_PiS0_iiiiE2Ds];
	shl.b32 	%r46, %r2, 2;
	add.s32 	%r48, %r35, %r46;
	shl.b32 	%r49, %r45, 7;
	add.s32 	%r50, %r48, %r49;
	ld.shared.f32 	%f8, [%r50];
	ld.shared.f32 	%f9, [%r7];
	fma.rn.f32 	%f10, %f8, %f9, %f44;
	ld.shared.u32 	%r51, [_ZZ6nmGEMMILi32ELi32ELi32ELi12EEvPfS0_PiS0_iiiiE2Ds+4];
	shl.b32 	%r52, %r51, 7;
	add.s32 	%r53, %r48, %r52;
	ld.shared.f32 	%f11, [%r53];
	ld.shared.f32 	%f12, [%r7+128];
	fma.rn.f32 	%f13, %f11, %f12, %f10;
	ld.shared.u32 	%r54, [_ZZ6nmGEMMILi32ELi32ELi32ELi12EEvPfS0_PiS0_iiiiE2Ds+8];
	shl.b32 	%r55, %r54, 7;
	add.s32 	%r56, %r48, %r55;
	ld.shared.f32 	%f14, [%r56];
	ld.shared.f32 	%f15, [%r7+256];
	fma.rn.f32 	%f16, %f14, %f15, %f13;
	ld.shared.u32 	%r57, [_ZZ6nmGEMMILi32ELi32ELi32ELi12EEvPfS0_PiS0_iiiiE2Ds+12];
	shl.b32 	%r58, %r57, 7;
	add.s32 	%r59, %r48, %r58;
	ld.shared.f32 	%f17, [%r59];
	ld.shared.f32 	%f18, [%r7+384];
	fma.rn.f32 	%f19, %f17, %f18, %f16;
	ld.shared.u32 	%r60, [_ZZ6nmGEMMILi32ELi32ELi32ELi12EEvPfS0_PiS0_iiiiE2Ds+16];
	shl.b32 	%r61, %r60, 7;
	add.s32 	%r62, %r48, %r61;
	ld.shared.f32 	%f20, [%r62];
	ld.shared.f32 	%f21, [%r7+512];
	fma.rn.f32 	%f22, %f20, %f21, %f19;
	ld.shared.u32 	%r63, [_ZZ6nmGEMMILi32ELi32ELi32ELi12EEvPfS0_PiS0_iiiiE2Ds+20];
	shl.b32 	%r64, %r63, 7;
	add.s32 	%r65, %r48, %r64;
	ld.shared.f32 	%f23, [%r65];
	ld.shared.f32 	%f24, [%r7+640];
	fma.rn.f32 	%f25, %f23, %f24, %f22;
	ld.shared.u32 	%r66, [_ZZ6nmGEMMILi32ELi32ELi32ELi12EEvPfS0_PiS0_iiiiE2Ds+24];
	shl.b32 	%r67, %r66, 7;
	add.s32 	%r68, %r48, %r67;
	ld.shared.f32 	%f26, [%r68];
	ld.shared.f32 	%f27, [%r7+768];
	fma.rn.f32 	%f28, %f26, %f27, %f25;
	ld.shared.u32 	%r69, [_ZZ6nmGEMMILi32ELi32ELi32ELi12EEvPfS0_PiS0_iiiiE2Ds+28];
	shl.b32 	%r70, %r69, 7;
	add.s32 	%r71, %r48, %r70;
	ld.shared.f32 	%f29, [%r71];
	ld.shared.f32 	%f30, [%r7+896];
	fma.rn.f32 	%f31, %f29, %f30, %f28;
	ld.shared.u32 	%r72, [_ZZ6nmGEMMILi32ELi32ELi32ELi12EEvPfS0_PiS0_iiiiE2Ds+32];
	shl.b32 	%r73, %r72, 7;
	add.s32 	%r74, %r48, %r73;
	ld.shared.f32 	%f32, [%r74];
	ld.shared.f32 	%f33, [%r7+1024];
	fma.rn.f32 	%f34, %f32, %f33, %f31;
	ld.shared.u32 	%r75, [_ZZ6nmGEMMILi32ELi32ELi32ELi12EEvPfS0_PiS0_iiiiE2Ds+36];
	shl.b32 	%r76, %r75, 7;
	add.s32 	%r77, %r48, %r76;
	ld.shared.f32 	%f35, [%r77];
	ld.shared.f32 	%f36, [%r7+1152];
	fma.rn.f32 	%f37, %f35, %f36, %f34;
	ld.shared.u32 	%r78, [_ZZ6nmGEMMILi32ELi32ELi32ELi12EEvPfS0_PiS0_iiiiE2Ds+40];
	shl.b32 	%r79, %r78, 7;
	add.s32 	%r80, %r48, %r79;
	ld.shared.f32 	%f38, [%r80];
	ld.shared.f32 	%f39, [%r7+1280];
	fma.rn.f32 	%f40, %f38, %f39, %f37;
	ld.shared.u32 	%r81, [_ZZ6nmGEMMILi32ELi32ELi32ELi12EEvPfS0_PiS0_iiiiE2Ds+44];
	shl.b32 	%r82, %r81, 7;
	add.s32 	%r83, %r48, %r82;
	ld.shared.f32 	%f41, [%r83];
	ld.shared.f32 	%f42, [%r7+1408];
	fma.rn.f32 	%f44, %f41, %f42, %f40;
	bar.sync 	0;
	add.s32 	%r91, %r91, 12;
	add.s32 	%r90, %r90, %r8;
	add.s32 	%r89, %r89, %r9;
	add.s32 	%r88, %r88, %r10;
	setp.lt.s32 	%p4, %r91, %r21;
	@%p4 bra 	$L__BB1_2;
$L__BB1_6:
	ld.param.u64 	%rd35, [_Z6nmGEMMILi32ELi32ELi32ELi12EEvPfS0_PiS0_iiii_param_3];
	cvta.to.global.u64 	%rd29, %rd35;
	add.s32 	%r84, %r4, %r2;
	add.s32 	%r85, %r6, %r3;
	mad.lo.s32 	%r86, %r20, %r84, %r85;
	mul.wide.s32 	%rd30, %r86, 4;
	add.s64 	%rd31, %rd29, %rd30;
	st.global.f32 	[%rd31], %f44;
	ret;
$L__BB1_7:
	cvt.s64.s32 	%rd21, %r88;
	add.s64 	%rd22, %rd2, %rd21;
	shl.b64 	%rd23, %rd22, 2;
	add.s64 	%rd24, %rd5, %rd23;
	ld.global.f32 	%f7, [%rd24];
	add.s32 	%r40, %r7, %r37;
	st.shared.f32 	[%r40], %f7;
	bra.uni 	$L__BB1_3;

}
	// .globl	_Z6nmGEMMILi32ELi32ELi32ELi8EEvPfS0_PiS0_iiii
.visible .entry _Z6nmGEMMILi32ELi32ELi32ELi8EEvPfS0_PiS0_iiii(
	.param .u64 .ptr .align 1 _Z6nmGEMMILi32ELi32ELi32ELi8EEvPfS0_PiS0_iiii_param_0,
	.param .u64 .ptr .align 1 _Z6nmGEMMILi32ELi32ELi32ELi8EEvPfS0_PiS0_iiii_param_1,
	.param .u64 .ptr .align 1 _Z6nmGEMMILi32ELi32ELi32ELi8EEvPfS0_PiS0_iiii_param_2,
	.param .u64 .ptr .align 1 _Z6nmGEMMILi32ELi32ELi32ELi8EEvPfS0_PiS0_iiii_param_3,
	.param .u32 _Z6nmGEMMILi32ELi32ELi32ELi8EEvPfS0_PiS0_iiii_param_4,
	.param .u32 _Z6nmGEMMILi32ELi32ELi32ELi8EEvPfS0_PiS0_iiii_param_5,
	.param .u32 _Z6nmGEMMILi32ELi32ELi32ELi8EEvPfS0_PiS0_iiii_param_6,
	.param .u32 _Z6nmGEMMILi32ELi32ELi32ELi8EEvPfS0_PiS0_iiii_param_7
)
{
	.reg .pred 	%p<5>;
	.reg .b32 	%r<80>;
	.reg .b32 	%f<33>;
	.reg .b64 	%rd<36>;
	// demoted variable
	.shared .align 4 .b8 _ZZ6nmGEMMILi32ELi32ELi32ELi8EEvPfS0_PiS0_iiiiE2As[4096];
	// demoted variable
	.shared .align 4 .b8 _ZZ6nmGEMMILi32ELi32ELi32ELi8EEvPfS0_PiS0_iiiiE2Bs[1024];
	// demoted variable
	.shared .align 4 .b8 _ZZ6nmGEMMILi32ELi32ELi32ELi8EEvPfS0_PiS0_iiiiE2Ds[32];
	ld.param.u32 	%r20, [_Z6nmGEMMILi32ELi32ELi32ELi8EEvPfS0_PiS0_iiii_param_5];
	ld.param.u32 	%r21, [_Z6nmGEMMILi32ELi32ELi32ELi8EEvPfS0_PiS0_iiii_param_7];
	mov.u32 	%r1, %tid.x;
	shr.u32 	%r2, %r1, 5;
	and.b32  	%r3, %r1, 31;
	mov.u32 	%r22, %ctaid.y;
	shl.b32 	%r4, %r22, 5;
	mov.u32 	%r5, %ctaid.x;
	shl.b32 	%r6, %r5, 5;
	setp.lt.s32 	%p1, %r21, 1;
	mov.f32 	%f32, 0f00000000;
	@%p1 bra 	$L__BB2_6;
	ld.param.u32 	%r75, [_Z6nmGEMMILi32ELi32ELi32ELi8EEvPfS0_PiS0_iiii_param_4];
	ld.param.u64 	%rd34, [_Z6nmGEMMILi32ELi32ELi32ELi8EEvPfS0_PiS0_iiii_param_2];
	ld.param.u64 	%rd33, [_Z6nmGEMMILi32ELi32ELi32ELi8EEvPfS0_PiS0_iiii_param_1];
	shr.s32 	%r24, %r20, 31;
	shr.u32 	%r25, %r24, 27;
	add.s32 	%r26, %r20, %r25;
	shr.s32 	%r27, %r26, 5;
	cvt.u64.u32 	%rd10, %r4;
	cvt.u64.u32 	%rd11, %r6;
	and.b32  	%r28, %r5, 134217727;
	cvt.u64.u32 	%rd12, %r28;
	shl.b32 	%r29, %r3, 2;
	mov.u32 	%r30, _ZZ6nmGEMMILi32ELi32ELi32ELi8EEvPfS0_PiS0_iiiiE2Bs;
	add.s32 	%r7, %r30, %r29;
	mad.lo.s32 	%r31, %r2, %r75, %r3;
	cvt.s64.s32 	%rd13, %r31;
	add.s64 	%rd1, %rd10, %rd13;
	mad.lo.s32 	%r32, %r2, %r20, %r3;
	cvt.s64.s32 	%rd14, %r32;
	add.s64 	%rd2, %rd11, %rd14;
	mul.lo.s32 	%r33, %r1, %r27;
	cvt.s64.s32 	%rd15, %r33;
	add.s64 	%rd3, %rd12, %rd15;
	shl.b32 	%r8, %r75, 5;
	shl.b32 	%r9, %r27, 3;
	shl.b32 	%r10, %r20, 3;
	cvta.to.global.u64 	%rd4, %rd34;
	cvta.to.global.u64 	%rd5, %rd33;
	mov.f32 	%f32, 0f00000000;
	mov.b32 	%r76, 0;
	mov.u32 	%r77, %r76;
	mov.u32 	%r78, %r76;
	mov.u32 	%r79, %r76;
$L__BB2_2:
	ld.param.u64 	%rd32, [_Z6nmGEMMILi32ELi32ELi32ELi8EEvPfS0_PiS0_iiii_param_0];
	setp.lt.u32 	%p2, %r1, 256;
	cvt.s64.s32 	%rd16, %r78;
	add.s64 	%rd17, %rd1, %rd16;
	cvta.to.global.u64 	%rd18, %rd32;
	shl.b64 	%rd19, %rd17, 2;
	add.s64 	%rd20, %rd18, %rd19;
	ld.global.f32 	%f6, [%rd20];
	shl.b32 	%r34, %r3, 2;
	mov.u32 	%r35, _ZZ6nmGEMMILi32ELi32ELi32ELi8EEvPfS0_PiS0_iiiiE2As;
	add.s32 	%r36, %r35, %r34;
	shl.b32 	%r37, %r2, 7;
	add.s32 	%r38, %r36, %r37;
	st.shared.f32 	[%r38], %f6;
	@%p2 bra 	$L__BB2_7;
$L__BB2_3:
	setp.lt.u32 	%p3, %r1, 8;
	@%p3 bra 	$L__BB2_4;
	bra.uni 	$L__BB2_5;
$L__BB2_4:
	cvt.s64.s32 	%rd25, %r77;
	add.s64 	%rd26, %rd3, %rd25;
	shl.b64 	%rd27, %rd26, 2;
	add.s64 	%rd28, %rd4, %rd27;
	ld.global.u32 	%r41, [%rd28];
	shl.b32 	%r42, %r1, 2;
	mov.u32 	%r43, _ZZ6nmGEMMILi32ELi32ELi32ELi8EEvPfS0_PiS0_iiiiE2Ds;
	add.s32 	%r44, %r43, %r42;
	st.shared.u32 	[%r44], %r41;
$L__BB2_5:
	bar.sync 	0;
	ld.shared.u32 	%r45, [_ZZ6nmGEMMILi32ELi32ELi32ELi8EEvPfS0_PiS0_iiiiE2Ds];
	shl.b32 	%r46, %r2, 2;
	add.s32 	%r48, %r35, %r46;
	shl.b32 	%r49, %r45, 7;
	add.s32 	%r50, %r48, %r49;
	ld.shared.f32 	%f8, [%r50];
	ld.shared.f32 	%f9, [%r7];
	fma.rn.f32 	%f10, %f8, %f9, %f32;
	ld.shared.u32 	%r51, [_ZZ6nmGEMMILi32ELi32ELi32ELi8EEvPfS0_PiS0_iiiiE2Ds+4];
	shl.b32 	%r52, %r51, 7;
	add.s32 	%r53, %r48, %r52;
	ld.shared.f32 	%f11, [%r53];
	ld.shared.f32 	%f12, [%r7+128];
	fma.rn.f32 	%f13, %f11, %f12, %f10;
	ld.shared.u32 	%r54, [_ZZ6nmGEMMILi32ELi32ELi32ELi8EEvPfS0_PiS0_iiiiE2Ds+8];
	shl.b32 	%r55, %r54, 7;
	add.s32 	%r56, %r48, %r55;
	ld.shared.f32 	%f14, [%r56];
	ld.shared.f32 	%f15, [%r7+256];
	fma.rn.f32 	%f16, %f14, %f15, %f13;
	ld.shared.u32 	%r57, [_ZZ6nmGEMMILi32ELi32ELi32ELi8EEvPfS0_PiS0_iiiiE2Ds+12];
	shl.b32 	%r58, %r57, 7;
	add.s32 	%r59, %r48, %r58;
	ld.shared.f32 	%f17, [%r59];
	ld.shared.f32 	%f18, [%r7+384];
	fma.rn.f32 	%f19, %f17, %f18, %f16;
	ld.shared.u32 	%r60, [_ZZ6nmGEMMILi32ELi32ELi32ELi8EEvPfS0_PiS0_iiiiE2Ds+16];
	shl.b32 	%r61, %r60, 7;
	add.s32 	%r62, %r48, %r61;
	ld.shared.f32 	%f20, [%r62];
	ld.shared.f32 	%f21, [%r7+512];
	fma.rn.f32 	%f22, %f20, %f21, %f19;
	ld.shared.u32 	%r63, [_ZZ6nmGEMMILi32ELi32ELi32ELi8EEvPfS0_PiS0_iiiiE2Ds+20];
	shl.b32 	%r64, %r63, 7;
	add.s32 	%r65, %r48, %r64;
	ld.shared.f32 	%f23, [%r65];
	ld.shared.f32 	%f24, [%r7+640];
	fma.rn.f32 	%f25, %f23, %f24, %f22;
	ld.shared.u32 	%r66, [_ZZ6nmGEMMILi32ELi32ELi32ELi8EEvPfS0_PiS0_iiiiE2Ds+24];
	shl.b32 	%r67, %r66, 7;
	add.s32 	%r68, %r48, %r67;
	ld.shared.f32 	%f26, [%r68];
	ld.shared.f32 	%f27, [%r7+768];
	fma.rn.f32 	%f28, %f26, %f27, %f25;
	ld.shared.u32 	%r69, [_ZZ6nmGEMMILi32ELi32ELi32ELi8EEvPfS0_PiS0_iiiiE2Ds+28];
	shl.b32 	%r70, %r69, 7;
	add.s32 	%r71, %r48, %r70;
	ld.shared.f32 	%f29, [%r71];
	ld.shared.f32 	%f30, [%r7+896];
	fma.rn.f32 	%f32, %f29, %f30, %f28;
	bar.sync 	0;
	add.s32 	%r79, %r79, 8;
	add.s32 	%r78, %r78, %r8;
	add.s32 	%r77, %r77, %r9;
	add.s32 	%r76, %r76, %r10;
	setp.lt.s32 	%p4, %r79, %r21;
	@%p4 bra 	$L__BB2_2;
$L__BB2_6:
	ld.param.u64 	%rd35, [_Z6nmGEMMILi32ELi32ELi32ELi8EEvPfS0_PiS0_iiii_param_3];
	cvta.to.global.u64 	%rd29, %rd35;
	add.s32 	%r72, %r4, %r2;
	add.s32 	%r73, %r6, %r3;
	mad.lo.s32 	%r74, %r20, %r72, %r73;
	mul.wide.s32 	%rd30, %r74, 4;
	add.s64 	%rd31, %rd29, %rd30;
	st.global.f32 	[%rd31], %f32;
	ret;
$L__BB2_7:
	cvt.s64.s32 	%rd21, %r76;
	add.s64 	%rd22, %rd2, %rd21;
	shl.b64 	%rd23, %rd22, 2;
	add.s64 	%rd24, %rd5, %rd23;
	ld.global.f32 	%f7, [%rd24];
	add.s32 	%r40, %r7, %r37;
	st.shared.f32 	[%r40], %f7;
	bra.uni 	$L__BB2_3;

}
	// .globl	_Z6nmGEMMILi32ELi32ELi32ELi4EEvPfS0_PiS0_iiii
.visible .entry _Z6nmGEMMILi32ELi32ELi32ELi4EEvPfS0_PiS0_iiii(
	.param .u64 .ptr .align 1 _Z6nmGEMMILi32ELi32ELi32ELi4EEvPfS0_PiS0_iiii_param_0,
	.param .u64 .ptr .align 1 _Z6nmGEMMILi32ELi32ELi32ELi4EEvPfS0_PiS0_iiii_param_1,
	.param .u64 .ptr .align 1 _Z6nmGEMMILi32ELi32ELi32ELi4EEvPfS0_PiS0_iiii_param_2,
	.param .u64 .ptr .align 1 _Z6nmGEMMILi32ELi32ELi32ELi4EEvPfS0_PiS0_iiii_param_3,
	.param .u32 _Z6nmGEMMILi32ELi32ELi32ELi4EEvPfS0_PiS0_iiii_param_4,
	.param .u32 _Z6nmGEMMILi32ELi32ELi32ELi4EEvPfS0_PiS0_iiii_param_5,
	.param .u32 _Z6nmGEMMILi32ELi32ELi32ELi4EEvPfS0_PiS0_iiii_param_6,
	.param .u32 _Z6nmGEMMILi32ELi32ELi32ELi4EEvPfS0_PiS0_iiii_param_7
)
{
	.reg .pred 	%p<11>;
	.reg .b32 	%r<126>;
	.reg .b32 	%f<55>;
	.reg .b64 	%rd<64>;
	// demoted variable
	.shared .align 4 .b8 _ZZ6nmGEMMILi32ELi32ELi32ELi4EEvPfS0_PiS0_iiiiE2As[4096];
	// demoted variable
	.shared .align 4 .b8 _ZZ6nmGEMMILi32ELi32ELi32ELi4EEvPfS0_PiS0_iiiiE2Bs[512];
	// demoted variable
	.shared .align 4 .b8 _ZZ6nmGEMMILi32ELi32ELi32ELi4EEvPfS0_PiS0_iiiiE2Ds[16];
	ld.param.u64 	%rd14, [_Z6nmGEMMILi32ELi32ELi32ELi4EEvPfS0_PiS0_iiii_param_0];
	ld.param.u64 	%rd15, [_Z6nmGEMMILi32ELi32ELi32ELi4EEvPfS0_PiS0_iiii_param_1];
	ld.param.u64 	%rd16, [_Z6nmGEMMILi32ELi32ELi32ELi4EEvPfS0_PiS0_iiii_param_2];
	ld.param.u64 	%rd13, [_Z6nmGEMMILi32ELi32ELi32ELi4EEvPfS0_PiS0_iiii_param_3];
	ld.param.u32 	%r40, [_Z6nmGEMMILi32ELi32ELi32ELi4EEvPfS0_PiS0_iiii_param_4];
	ld.param.u32 	%r41, [_Z6nmGEMMILi32ELi32ELi32ELi4EEvPfS0_PiS0_iiii_param_5];
	ld.param.u32 	%r42, [_Z6nmGEMMILi32ELi32ELi32ELi4EEvPfS0_PiS0_iiii_param_7];
	cvta.to.global.u64 	%rd1, %rd14;
	cvta.to.global.u64 	%rd2, %rd15;
	cvta.to.global.u64 	%rd3, %rd16;
	shr.s32 	%r43, %r41, 31;
	shr.u32 	%r44, %r43, 27;
	add.s32 	%r45, %r41, %r44;
	shr.s32 	%r1, %r45, 5;
	mov.u32 	%r2, %tid.x;
	shr.u32 	%r3, %r2, 5;
	and.b32  	%r4, %r2, 31;
	mov.u32 	%r46, %ctaid.y;
	shl.b32 	%r5, %r46, 5;
	mov.u32 	%r6, %ctaid.x;
	shl.b32 	%r7, %r6, 5;
	setp.lt.s32 	%p1, %r42, 1;
	mov.f32 	%f52, 0f00000000;
	@%p1 bra 	$L__BB3_17;
	cvt.u64.u32 	%rd4, %r5;
	cvt.u64.u32 	%rd5, %r7;
	and.b32  	%r48, %r6, 134217727;
	cvt.u64.u32 	%rd6, %r48;
	shl.b32 	%r49, %r4, 2;
	mov.u32 	%r50, _ZZ6nmGEMMILi32ELi32ELi32ELi4EEvPfS0_PiS0_iiiiE2As;
	add.s32 	%r51, %r50, %r49;
	mov.u32 	%r52, _ZZ6nmGEMMILi32ELi32ELi32ELi4EEvPfS0_PiS0_iiiiE2Bs;
	add.s32 	%r8, %r52, %r49;
	shl.b32 	%r53, %r3, 2;
	add.s32 	%r9, %r50, %r53;
	add.s32 	%r10, %r42, -1;
	setp.lt.u32 	%p2, %r42, 5;
	shl.b32 	%r54, %r3, 7;
	add.s32 	%r11, %r51, %r54;
	add.s32 	%r12, %r8, %r54;
	shl.b32 	%r55, %r2, 2;
	mov.u32 	%r56, _ZZ6nmGEMMILi32ELi32ELi32ELi4EEvPfS0_PiS0_iiiiE2Ds;
	add.s32 	%r13, %r56, %r55;
	mov.f32 	%f52, 0f00000000;
	mov.b32 	%r124, 0;
	mov.u32 	%r125, %r124;
	@%p2 bra 	$L__BB3_11;
	shr.u32 	%r58, %r10, 2;
	add.s32 	%r59, %r58, 1;
	mad.lo.s32 	%r60, %r3, %r40, %r4;
	cvt.s64.s32 	%rd17, %r60;
	add.s64 	%rd7, %rd4, %rd17;
	mad.lo.s32 	%r61, %r3, %r41, %r4;
	cvt.s64.s32 	%rd18, %r61;
	add.s64 	%rd8, %rd5, %rd18;
	mul.lo.s32 	%r62, %r2, %r1;
	cvt.s64.s32 	%rd19, %r62;
	add.s64 	%rd9, %rd6, %rd19;
	shl.b32 	%r121, %r40, 5;
	shl.b32 	%r15, %r40, 6;
	shl.b32 	%r119, %r1, 2;
	shl.b32 	%r117, %r41, 2;
	shl.b32 	%r18, %r41, 3;
	and.b32  	%r63, %r59, 2147483646;
	neg.s32 	%r115, %r63;
	mov.f32 	%f52, 0f00000000;
	mov.b32 	%r116, 0;
	mov.u32 	%r118, %r116;
	mov.u32 	%r120, %r116;
	mov.u32 	%r124, %r116;
	mov.u32 	%r125, %r116;
$L__BB3_3:
	setp.lt.u32 	%p3, %r2, 128;
	cvt.s64.s32 	%rd20, %r120;
	cvt.s64.s32 	%rd10, %r118;
	add.s64 	%rd21, %rd7, %rd20;
	shl.b64 	%rd22, %rd21, 2;
	add.s64 	%rd23, %rd1, %rd22;
	ld.global.f32 	%f12, [%rd23];
	st.shared.f32 	[%r11], %f12;
	@%p3 bra 	$L__BB3_18;
$L__BB3_4:
	setp.lt.u32 	%p4, %r2, 4;
	@%p4 bra 	$L__BB3_5;
	bra.uni 	$L__BB3_6;
$L__BB3_5:
	add.s64 	%rd28, %rd9, %rd10;
	shl.b64 	%rd29, %rd28, 2;
	add.s64 	%rd30, %rd3, %rd29;
	ld.global.u32 	%r64, [%rd30];
	st.shared.u32 	[%r13], %r64;
$L__BB3_6:
	setp.gt.u32 	%p5, %r2, 127;
	bar.sync 	0;
	ld.shared.u32 	%r65, [_ZZ6nmGEMMILi32ELi32ELi32ELi4EEvPfS0_PiS0_iiiiE2Ds];
	shl.b32 	%r66, %r65, 7;
	add.s32 	%r67, %r9, %r66;
	ld.shared.f32 	%f14, [%r67];
	ld.shared.f32 	%f15, [%r8];
	fma.rn.f32 	%f16, %f14, %f15, %f52;
	ld.shared.u32 	%r68, [_ZZ6nmGEMMILi32ELi32ELi32ELi4EEvPfS0_PiS0_iiiiE2Ds+4];
	shl.b32 	%r69, %r68, 7;
	add.s32 	%r70, %r9, %r69;
	ld.shared.f32 	%f17, [%r70];
	ld.shared.f32 	%f18, [%r8+128];
	fma.rn.f32 	%f19, %f17, %f18, %f16;
	ld.shared.u32 	%r71, [_ZZ6nmGEMMILi32ELi32ELi32ELi4EEvPfS0_PiS0_iiiiE2Ds+8];
	shl.b32 	%r72, %r71, 7;
	add.s32 	%r73, %r9, %r72;
	ld.shared.f32 	%f20, [%r73];
	ld.shared.f32 	%f21, [%r8+256];
	fma.rn.f32 	%f22, %f20, %f21, %f19;
	ld.shared.u32 	%r74, [_ZZ6nmGEMMILi32ELi32ELi32ELi4EEvPfS0_PiS0_iiiiE2Ds+12];
	shl.b32 	%r75, %r74, 7;
	add.s32 	%r76, %r9, %r75;
	ld.shared.f32 	%f23, [%r76];
	ld.shared.f32 	%f24, [%r8+384];
	fma.rn.f32 	%f2, %f23, %f24, %f22;
	bar.sync 	0;
	cvt.s64.s32 	%rd31, %r121;
	add.s64 	%rd32, %rd7, %rd31;
	shl.b64 	%rd33, %rd32, 2;
	add.s64 	%rd34, %rd1, %rd33;
	ld.global.f32 	%f25, [%rd34];
	st.shared.f32 	[%r11], %f25;
	@%p5 bra 	$L__BB3_8;
	cvt.s64.s32 	%rd35, %r117;
	add.s64 	%rd36, %rd8, %rd35;
	shl.b64 	%rd37, %rd36, 2;
	add.s64 	%rd38, %rd2, %rd37;
	ld.global.f32 	%f26, [%rd38];
	st.shared.f32 	[%r12], %f26;
$L__BB3_8:
	setp.gt.u32 	%p6, %r2, 3;
	@%p6 bra 	$L__BB3_10;
	cvt.s64.s32 	%rd39, %r119;
	add.s64 	%rd40, %rd9, %rd39;
	shl.b64 	%rd41, %rd40, 2;
	add.s64 	%rd42, %rd3, %rd41;
	ld.global.u32 	%r77, [%rd42];
	st.shared.u32 	[%r13], %r77;
$L__BB3_10:
	cvt.u32.u64 	%r78, %rd10;
	bar.sync 	0;
	ld.shared.u32 	%r79, [_ZZ6nmGEMMILi32ELi32ELi32ELi4EEvPfS0_PiS0_iiiiE2Ds];
	shl.b32 	%r80, %r79, 7;
	add.s32 	%r81, %r9, %r80;
	ld.shared.f32 	%f27, [%r81];
	ld.shared.f32 	%f28, [%r8];
	fma.rn.f32 	%f29, %f27, %f28, %f2;
	ld.shared.u32 	%r82, [_ZZ6nmGEMMILi32ELi32ELi32ELi4EEvPfS0_PiS0_iiiiE2Ds+4];
	shl.b32 	%r83, %r82, 7;
	add.s32 	%r84, %r9, %r83;
	ld.shared.f32 	%f30, [%r84];
	ld.shared.f32 	%f31, [%r8+128];
	fma.rn.f32 	%f32, %f30, %f31, %f29;
	ld.shared.u32 	%r85, [_ZZ6nmGEMMILi32ELi32ELi32ELi4EEvPfS0_PiS0_iiiiE2Ds+8];
	shl.b32 	%r86, %r85, 7;
	add.s32 	%r87, %r9, %r86;
	ld.shared.f32 	%f33, [%r87];
	ld.shared.f32 	%f34, [%r8+256];
	fma.rn.f32 	%f35, %f33, %f34, %f32;
	ld.shared.u32 	%r88, [_ZZ6nmGEMMILi32ELi32ELi32ELi4EEvPfS0_PiS0_iiiiE2Ds+12];
	shl.b32 	%r89, %r88, 7;
	add.s32 	%r90, %r9, %r89;
	ld.shared.f32 	%f36, [%r90];
	ld.shared.f32 	%f37, [%r8+384];
	fma.rn.f32 	%f52, %f36, %f37, %f35;
	bar.sync 	0;
	add.s32 	%r125, %r125, 8;
	add.s32 	%r124, %r124, 64;
	add.s32 	%r121, %r121, %r15;
	add.s32 	%r120, %r120, %r15;
	shl.b32 	%r91, %r1, 3;
	add.s32 	%r119, %r119, %r91;
	add.s32 	%r118, %r78, %r91;
	add.s32 	%r117, %r117, %r18;
	add.s32 	%r116, %r116, %r18;
	add.s32 	%r115, %r115, 2;
	setp.ne.s32 	%p7, %r115, 0;
	@%p7 bra 	$L__BB3_3;
$L__BB3_11:
	and.b32  	%r92, %r10, 4;
	setp.ne.s32 	%p8, %r92, 0;
	@%p8 bra 	$L__BB3_17;
	setp.gt.u32 	%p9, %r2, 127;
	mul.lo.s32 	%r93, %r124, %r40;
	cvt.s64.s32 	%rd43, %r93;
	cvt.u64.u32 	%rd44, %r5;
	add.s64 	%rd45, %rd43, %rd44;
	mul.lo.s32 	%r94, %r125, %r41;
	cvt.s64.s32 	%rd46, %r94;
	cvt.u64.u32 	%rd47, %r7;
	add.s64 	%rd11, %rd46, %rd47;
	mul.lo.s32 	%r95, %r125, %r1;
	cvt.s64.s32 	%rd48, %r95;
	add.s64 	%rd12, %rd48, %rd6;
	mad.lo.s32 	%r96, %r3, %r40, %r4;
	cvt.s64.s32 	%rd49, %r96;
	add.s64 	%rd50, %rd45, %rd49;
	shl.b64 	%rd51, %rd50, 2;
	add.s64 	%rd52, %rd1, %rd51;
	ld.global.f32 	%f38, [%rd52];
	st.shared.f32 	[%r11], %f38;
	@%p9 bra 	$L__BB3_14;
	mad.lo.s32 	%r97, %r3, %r41, %r4;
	cvt.s64.s32 	%rd53, %r97;
	add.s64 	%rd54, %rd11, %rd53;
	shl.b64 	%rd55, %rd54, 2;
	add.s64 	%rd56, %rd2, %rd55;
	ld.global.f32 	%f39, [%rd56];
	st.shared.f32 	[%r12], %f39;
$L__BB3_14:
	setp.gt.u32 	%p10, %r2, 3;
	@%p10 bra 	$L__BB3_16;
	mul.lo.s32 	%r98, %r2, %r1;
	cvt.s64.s32 	%rd57, %r98;
	add.s64 	%rd58, %rd12, %rd57;
	shl.b64 	%rd59, %rd58, 2;
	add.s64 	%rd60, %rd3, %rd59;
	ld.global.u32 	%r99, [%rd60];
	st.shared.u32 	[%r13], %r99;
$L__BB3_16:
	bar.sync 	0;
	ld.shared.u32 	%r100, [_ZZ6nmGEMMILi32ELi32ELi32ELi4EEvPfS0_PiS0_iiiiE2Ds];
	shl.b32 	%r101, %r100, 7;
	add.s32 	%r102, %r9, %r101;
	ld.shared.f32 	%f40, [%r102];
	ld.shared.f32 	%f41, [%r8];
	fma.rn.f32 	%f42, %f40, %f41, %f52;
	ld.shared.u32 	%r103, [_ZZ6nmGEMMILi32ELi32ELi32ELi4EEvPfS0_PiS0_iiiiE2Ds+4];
	shl.b32 	%r104, %r103, 7;
	add.s32 	%r105, %r9, %r104;
	ld.shared.f32 	%f43, [%r105];
	ld.shared.f32 	%f44, [%r8+128];
	fma.rn.f32 	%f45, %f43, %f44, %f42;
	ld.shared.u32 	%r106, [_ZZ6nmGEMMILi32ELi32ELi32ELi4EEvPfS0_PiS0_iiiiE2Ds+8];
	shl.b32 	%r107, %r106, 7;
	add.s32 	%r108, %r9, %r107;
	ld.shared.f32 	%f46, [%r108];
	ld.shared.f32 	%f47, [%r8+256];
	fma.rn.f32 	%f48, %f46, %f47, %f45;
	ld.shared.u32 	%r109, [_ZZ6nmGEMMILi32ELi32ELi32ELi4EEvPfS0_PiS0_iiiiE2Ds+12];
	shl.b32 	%r110, %r109, 7;
	add.s32 	%r111, %r9, %r110;
	ld.shared.f32 	%f49, [%r111];
	ld.shared.f32 	%f50, [%r8+384];
	fma.rn.f32 	%f52, %f49, %f50, %f48;
	bar.sync 	0;
$L__BB3_17:
	cvta.to.global.u64 	%rd61, %rd13;
	add.s32 	%r112, %r5, %r3;
	add.s32 	%r113, %r7, %r4;
	mad.lo.s32 	%r114, %r41, %r112, %r113;
	mul.wide.s32 	%rd62, %r114, 4;
	add.s64 	%rd63, %rd61, %rd62;
	st.global.f32 	[%rd63], %f52;
	ret;
$L__BB3_18:
	cvt.s64.s32 	%rd24, %r116;
	add.s64 	%rd25, %rd8, %rd24;
	shl.b64 	%rd26, %rd25, 2;
	add.s64 	%rd27, %rd2, %rd26;
	ld.global.f32 	%f13, [%rd27];
	st.shared.f32 	[%r12], %f13;
	bra.uni 	$L__BB3_4;

}
	// .globl	_Z6nmGEMMILi32ELi32ELi32ELi32EEvPfS0_PiS0_iiii
.visible .entry _Z6nmGEMMILi32ELi32ELi32ELi32EEvPfS0_PiS0_iiii(
	.param .u64 .ptr .align 1 _Z6nmGEMMILi32ELi32ELi32ELi32EEvPfS0_PiS0_iiii_param_0,
	.param .u64 .ptr .align 1 _Z6nmGEMMILi32ELi32ELi32ELi32EEvPfS0_PiS0_iiii_param_1,
	.param .u64 .ptr .align 1 _Z6nmGEMMILi32ELi32ELi32ELi32EEvPfS0_PiS0_iiii_param_2,
	.param .u64 .ptr .align 1 _Z6nmGEMMILi32ELi32ELi32ELi32EEvPfS0_PiS0_iiii_param_3,
	.param .u32 _Z6nmGEMMILi32ELi32ELi32ELi32EEvPfS0_PiS0_iiii_param_4,
	.param .u32 _Z6nmGEMMILi32ELi32ELi32ELi32EEvPfS0_PiS0_iiii_param_5,
	.param .u32 _Z6nmGEMMILi32ELi32ELi32ELi32EEvPfS0_PiS0_iiii_param_6,
	.param .u32 _Z6nmGEMMILi32ELi32ELi32ELi32EEvPfS0_PiS0_iiii_param_7
)
{
	.reg .pred 	%p<4>;
	.reg .b32 	%r<151>;
	.reg .b32 	%f<105>;
	.reg .b64 	%rd<36>;
	// demoted variable
	.shared .align 4 .b8 _ZZ6nmGEMMILi32ELi32ELi32ELi32EEvPfS0_PiS0_iiiiE2As[4096];
	// demoted variable
	.shared .align 4 .b8 _ZZ6nmGEMMILi32ELi32ELi32ELi32EEvPfS0_PiS0_iiiiE2Bs[4096];
	// demoted variable
	.shared .align 4 .b8 _ZZ6nmGEMMILi32ELi32ELi32ELi32EEvPfS0_PiS0_iiiiE2Ds[128];
	ld.param.u32 	%r20, [_Z6nmGEMMILi32ELi32ELi32ELi32EEvPfS0_PiS0_iiii_param_5];
	ld.param.u32 	%r21, [_Z6nmGEMMILi32ELi32ELi32ELi32EEvPfS0_PiS0_iiii_param_7];
	mov.u32 	%r1, %tid.x;
	shr.u32 	%r2, %r1, 5;
	and.b32  	%r3, %r1, 31;
	mov.u32 	%r22, %ctaid.y;
	shl.b32 	%r4, %r22, 5;
	mov.u32 	%r5, %ctaid.x;
	shl.b32 	%r6, %r5, 5;
	setp.lt.s32 	%p1, %r21, 1;
	mov.f32 	%f104, 0f00000000;
	@%p1 bra 	$L__BB4_5;
	ld.param.u32 	%r146, [_Z6nmGEMMILi32ELi32ELi32ELi32EEvPfS0_PiS0_iiii_param_4];
	ld.param.u64 	%rd34, [_Z6nmGEMMILi32ELi32ELi32ELi32EEvPfS0_PiS0_iiii_param_2];
	ld.param.u64 	%rd33, [_Z6nmGEMMILi32ELi32ELi32ELi32EEvPfS0_PiS0_iiii_param_1];
	shr.s32 	%r24, %r20, 31;
	shr.u32 	%r25, %r24, 27;
	add.s32 	%r26, %r20, %r25;
	shr.s32 	%r27, %r26, 5;
	cvt.u64.u32 	%rd10, %r4;
	cvt.u64.u32 	%rd11, %r6;
	and.b32  	%r28, %r5, 134217727;
	cvt.u64.u32 	%rd12, %r28;
	shl.b32 	%r29, %r3, 2;
	mov.u32 	%r30, _ZZ6nmGEMMILi32ELi32ELi32ELi32EEvPfS0_PiS0_iiiiE2Bs;
	add.s32 	%r7, %r30, %r29;
	mad.lo.s32 	%r31, %r2, %r146, %r3;
	cvt.s64.s32 	%rd13, %r31;
	add.s64 	%rd1, %rd10, %rd13;
	mad.lo.s32 	%r32, %r2, %r20, %r3;
	cvt.s64.s32 	%rd14, %r32;
	add.s64 	%rd2, %rd11, %rd14;
	mul.lo.s32 	%r33, %r1, %r27;
	cvt.s64.s32 	%rd15, %r33;
	add.s64 	%rd3, %rd12, %rd15;
	shl.b32 	%r8, %r20, 5;
	and.b32  	%r9, %r26, -32;
	shl.b32 	%r10, %r146, 5;
	cvta.to.global.u64 	%rd4, %rd34;
	cvta.to.global.u64 	%rd5, %rd33;
	mov.f32 	%f104, 0f00000000;
	mov.b32 	%r147, 0;
	mov.u32 	%r148, %r147;
	mov.u32 	%r149, %r147;
	mov.u32 	%r150, %r147;
$L__BB4_2:
	ld.param.u64 	%rd32, [_Z6nmGEMMILi32ELi32ELi32ELi32EEvPfS0_PiS0_iiii_param_0];
	setp.gt.u32 	%p2, %r1, 31;
	cvt.s64.s32 	%rd16, %r147;
	cvt.s64.s32 	%rd17, %r149;
	add.s64 	%rd18, %rd1, %rd16;
	cvta.to.global.u64 	%rd19, %rd32;
	shl.b64 	%rd20, %rd18, 2;
	add.s64 	%rd21, %rd19, %rd20;
	ld.global.f32 	%f6, [%rd21];
	shl.b32 	%r34, %r3, 2;
	mov.u32 	%r35, _ZZ6nmGEMMILi32ELi32ELi32ELi32EEvPfS0_PiS0_iiiiE2As;
	add.s32 	%r36, %r35, %r34;
	shl.b32 	%r37, %r2, 7;
	add.s32 	%r38, %r36, %r37;
	st.shared.f32 	[%r38], %f6;
	add.s64 	%rd22, %rd2, %rd17;
	shl.b64 	%rd23, %rd22, 2;
	add.s64 	%rd24, %rd5, %rd23;
	ld.global.f32 	%f7, [%rd24];
	add.s32 	%r39, %r7, %r37;
	st.shared.f32 	[%r39], %f7;
	@%p2 bra 	$L__BB4_4;
	cvt.s64.s32 	%rd25, %r148;
	add.s64 	%rd26, %rd3, %rd25;
	shl.b64 	%rd27, %rd26, 2;
	add.s64 	%rd28, %rd4, %rd27;
	ld.global.u32 	%r40, [%rd28];
	shl.b32 	%r41, %r1, 2;
	mov.u32 	%r42, _ZZ6nmGEMMILi32ELi32ELi32ELi32EEvPfS0_PiS0_iiiiE2Ds;
	add.s32 	%r43, %r42, %r41;
	st.shared.u32 	[%r43], %r40;
$L__BB4_4:
	bar.sync 	0;
	ld.shared.u32 	%r44, [_ZZ6nmGEMMILi32ELi32ELi32ELi32EEvPfS0_PiS0_iiiiE2Ds];
	shl.b32 	%r45, %r2, 2;
	add.s32 	%r47, %r35, %r45;
	shl.b32 	%r48, %r44, 7;
	add.s32 	%r49, %r47, %r48;
	ld.shared.f32 	%f8, [%r49];
	ld.shared.f32 	%f9, [%r7];
	fma.rn.f32 	%f10, %f8, %f9, %f104;
	ld.shared.u32 	%r50, [_ZZ6nmGEMMILi32ELi32ELi32ELi32EEvPfS0_PiS0_iiiiE2Ds+4];
	shl.b32 	%r51, %r50, 7;
	add.s32 	%r52, %r47, %r51;
	ld.shared.f32 	%f11, [%r52];
	ld.shared.f32 	%f12, [%r7+128];
	fma.rn.f32 	%f13, %f11, %f12, %f10;
	ld.shared.u32 	%r53, [_ZZ6nmGEMMILi32ELi32ELi32ELi32EEvPfS0_PiS0_iiiiE2Ds+8];
	shl.b32 	%r54, %r53, 7;
	add.s32 	%r55, %r47, %r54;
	ld.shared.f32 	%f14, [%r55];
	ld.shared.f32 	%f15, [%r7+256];
	fma.rn.f32 	%f16, %f14, %f15, %f13;
	ld.shared.u32 	%r56, [_ZZ6nmGEMMILi32ELi32ELi32ELi32EEvPfS0_PiS0_iiiiE2Ds+12];
	shl.b32 	%r57, %r56, 7;
	add.s32 	%r58, %r47, %r57;
	ld.shared.f32 	%f17, [%r58];
	ld.shared.f32 	%f18, [%r7+384];
	fma.rn.f32 	%f19, %f17, %f18, %f16;
	ld.shared.u32 	%r59, [_ZZ6nmGEMMILi32ELi32ELi32ELi32EEvPfS0_PiS0_iiiiE2Ds+16];
	shl.b32 	%r60, %r59, 7;
	add.s32 	%r61, %r47, %r60;
	ld.shared.f32 	%f20, [%r61];
	ld.shared.f32 	%f21, [%r7+512];
	fma.rn.f32 	%f22, %f20, %f21, %f19;
	ld.shared.u32 	%r62, [_ZZ6nmGEMMILi32ELi32ELi32ELi32EEvPfS0_PiS0_iiiiE2Ds+20];
	shl.b32 	%r63, %r62, 7;
	add.s32 	%r64, %r47, %r63;
	ld.shared.f32 	%f23, [%r64];
	ld.shared.f32 	%f24, [%r7+640];
	fma.rn.f32 	%f25, %f23, %f24, %f22;
	ld.shared.u32 	%r65, [_ZZ6nmGEMMILi32ELi32ELi32ELi32EEvPfS0_PiS0_iiiiE2Ds+24];
	shl.b32 	%r66, %r65, 7;
	add.s32 	%r67, %r47, %r66;
	ld.shared.f32 	%f26, [%r67];
	ld.shared.f32 	%f27, [%r7+768];
	fma.rn.f32 	%f28, %f26, %f27, %f25;
	ld.shared.u32 	%r68, [_ZZ6nmGEMMILi32ELi32ELi32ELi32EEvPfS0_PiS0_iiiiE2Ds+28];
	shl.b32 	%r69, %r68, 7;
	add.s32 	%r70, %r47, %r69;
	ld.shared.f32 	%f29, [%r70];
	ld.shared.f32 	%f30, [%r7+896];
	fma.rn.f32 	%f31, %f29, %f30, %f28;
	ld.shared.u32 	%r71, [_ZZ6nmGEMMILi32ELi32ELi32ELi32EEvPfS0_PiS0_iiiiE2Ds+32];
	shl.b32 	%r72, %r71, 7;
	add.s32 	%r73, %r47, %r72;
	ld.shared.f32 	%f32, [%r73];
	ld.shared.f32 	%f33, [%r7+1024];
	fma.rn.f32 	%f34, %f32, %f33, %f31;
	ld.shared.u32 	%r74, [_ZZ6nmGEMMILi32ELi32ELi32ELi32EEvPfS0_PiS0_iiiiE2Ds+36];
	shl.b32 	%r75, %r74, 7;
	add.s32 	%r76, %r47, %r75;
	ld.shared.f32 	%f35, [%r76];
	ld.shared.f32 	%f36, [%r7+1152];
	fma.rn.f32 	%f37, %f35, %f36, %f34;
	ld.shared.u32 	%r77, [_ZZ6nmGEMMILi32ELi32ELi32ELi32EEvPfS0_PiS0_iiiiE2Ds+40];
	shl.b32 	%r78, %r77, 7;
	add.s32 	%r79, %r47, %r78;
	ld.shared.f32 	%f38, [%r79];
	ld.shared.f32 	%f39, [%r7+1280];
	fma.rn.f32 	%f40, %f38, %f39, %f37;
	ld.shared.u32 	%r80, [_ZZ6nmGEMMILi32ELi32ELi32ELi32EEvPfS0_PiS0_iiiiE2Ds+44];
	shl.b32 	%r81, %r80, 7;
	add.s32 	%r82, %r47, %r81;
	ld.shared.f32 	%f41, [%r82];
	ld.shared.f32 	%f42, [%r7+1408];
	fma.rn.f32 	%f43, %f41, %f42, %f40;
	ld.shared.u32 	%r83, [_ZZ6nmGEMMILi32ELi32ELi32ELi32EEvPfS0_PiS0_iiiiE2Ds+48];
	shl.b32 	%r84, %r83, 7;
	add.s32 	%r85, %r47, %r84;
	ld.shared.f32 	%f44, [%r85];
	ld.shared.f32 	%f45, [%r7+1536];
	fma.rn.f32 	%f46, %f44, %f45, %f43;
	ld.shared.u32 	%r86, [_ZZ6nmGEMMILi32ELi32ELi32ELi32EEvPfS0_PiS0_iiiiE2Ds+52];
	shl.b32 	%r87, %r86, 7;
	add.s32 	%r88, %r47, %r87;
	ld.shared.f32 	%f47, [%r88];
	ld.shared.f32 	%f48, [%r7+1664];
	fma.rn.f32 	%f49, %f47, %f48, %f46;
	ld.shared.u32 	%r89, [_ZZ6nmGEMMILi32ELi32ELi32ELi32EEvPfS0_PiS0_iiiiE2Ds+56];
	shl.b32 	%r90, %r89, 7;
	add.s32 	%r91, %r47, %r90;
	ld.shared.f32 	%f50, [%r91];
	ld.shared.f32 	%f51, [%r7+1792];
	fma.rn.f32 	%f52, %f50, %f51, %f49;
	ld.shared.u32 	%r92, [_ZZ6nmGEMMILi32ELi32ELi32ELi32EEvPfS0_PiS0_iiiiE2Ds+60];
	shl.b32 	%r93, %r92, 7;
	add.s32 	%r94, %r47, %r93;
	ld.shared.f32 	%f53, [%r94];
	ld.shared.f32 	%f54, [%r7+1920];
	fma.rn.f32 	%f55, %f53, %f54, %f52;
	ld.shared.u32 	%r95, [_ZZ6nmGEMMILi32ELi32ELi32ELi32EEvPfS0_PiS0_iiiiE2Ds+64];
	shl.b32 	%r96, %r95, 7;
	add.s32 	%r97, %r47, %r96;
	ld.shared.f32 	%f56, [%r97];
	ld.shared.f32 	%f57, [%r7+2048];
	fma.rn.f32 	%f58, %f56, %f57, %f55;
	ld.shared.u32 	%r98, [_ZZ6nmGEMMILi32ELi32ELi32ELi32EEvPfS0_PiS0_iiiiE2Ds+68];
	shl.b32 	%r99, %r98, 7;
	add.s32 	%r100, %r47, %r99;
	ld.shared.f32 	%f59, [%r100];
	ld.shared.f32 	%f60, [%r7+2176];
	fma.rn.f32 	%f61, %f59, %f60, %f58;
	ld.shared.u32 	%r101, [_ZZ6nmGEMMILi32ELi32ELi32ELi32EEvPfS0_PiS0_iiiiE2Ds+72];
	shl.b32 	%r102, %r101, 7;
	add.s32 	%r103, %r47, %r102;
	ld.shared.f32 	%f62, [%r103];
	ld.shared.f32 	%f63, [%r7+2304];
	fma.rn.f32 	%f64, %f62, %f63, %f61;
	ld.shared.u32 	%r104, [_ZZ6nmGEMMILi32ELi32ELi32ELi32EEvPfS0_PiS0_iiiiE2Ds+76];
	shl.b32 	%r105, %r104, 7;
	add.s32 	%r106, %r47, %r105;
	ld.shared.f32 	%f65, [%r106];
	ld.shared.f32 	%f66, [%r7+2432];
	fma.rn.f32 	%f67, %f65, %f66, %f64;
	ld.shared.u32 	%r107, [_ZZ6nmGEMMILi32ELi32ELi32ELi32EEvPfS0_PiS0_iiiiE2Ds+80];
	shl.b32 	%r108, %r107, 7;
	add.s32 	%r109, %r47, %r108;
	ld.shared.f32 	%f68, [%r109];
	ld.shared.f32 	%f69, [%r7+2560];
	fma.rn.f32 	%f70, %f68, %f69, %f67;
	ld.shared.u32 	%r110, [_ZZ6nmGEMMILi32ELi32ELi32ELi32EEvPfS0_PiS0_iiiiE2Ds+84];
	shl.b32 	%r111, %r110, 7;
	add.s32 	%r112, %r47, %r111;
	ld.shared.f32 	%f71, [%r112];
	ld.shared.f32 	%f72, [%r7+2688];
	fma.rn.f32 	%f73, %f71, %f72, %f70;
	ld.shared.u32 	%r113, [_ZZ6nmGEMMILi32ELi32ELi32ELi32EEvPfS0_PiS0_iiiiE2Ds+88];
	shl.b32 	%r114, %r113, 7;
	add.s32 	%r115, %r47, %r114;
	ld.shared.f32 	%f74, [%r115];
	ld.shared.f32 	%f75, [%r7+2816];
	fma.rn.f32 	%f76, %f74, %f75, %f73;
	ld.shared.u32 	%r116, [_ZZ6nmGEMMILi32ELi32ELi32ELi32EEvPfS0_PiS0_iiiiE2Ds+92];
	shl.b32 	%r117, %r116, 7;
	add.s32 	%r118, %r47, %r117;
	ld.shared.f32 	%f77, [%r118];
	ld.shared.f32 	%f78, [%r7+2944];
	fma.rn.f32 	%f79, %f77, %f78, %f76;
	ld.shared.u32 	%r119, [_ZZ6nmGEMMILi32ELi32ELi32ELi32EEvPfS0_PiS0_iiiiE2Ds+96];
	shl.b32 	%r120, %r119, 7;
	add.s32 	%r121, %r47, %r120;
	ld.shared.f32 	%f80, [%r121];
	ld.shared.f32 	%f81, [%r7+3072];
	fma.rn.f32 	%f82, %f80, %f81, %f79;
	ld.shared.u32 	%r122, [_ZZ6nmGEMMILi32ELi32ELi32ELi32EEvPfS0_PiS0_iiiiE2Ds+100];
	shl.b32 	%r123, %r122, 7;
	add.s32 	%r124, %r47, %r123;
	ld.shared.f32 	%f83, [%r124];
	ld.shared.f32 	%f84, [%r7+3200];
	fma.rn.f32 	%f85, %f83, %f84, %f82;
	ld.shared.u32 	%r125, [_ZZ6nmGEMMILi32ELi32ELi32ELi32EEvPfS0_PiS0_iiiiE2Ds+104];
	shl.b32 	%r126, %r125, 7;
	add.s32 	%r127, %r47, %r126;
	ld.shared.f32 	%f86, [%r127];
	ld.shared.f32 	%f87, [%r7+3328];
	fma.rn.f32 	%f88, %f86, %f87, %f85;
	ld.shared.u32 	%r128, [_ZZ6nmGEMMILi32ELi32ELi32ELi32EEvPfS0_PiS0_iiiiE2Ds+108];
	shl.b32 	%r129, %r128, 7;
	add.s32 	%r130, %r47, %r129;
	ld.shared.f32 	%f89, [%r130];
	ld.shared.f32 	%f90, [%r7+3456];
	fma.rn.f32 	%f91, %f89, %f90, %f88;
	ld.shared.u32 	%r131, [_ZZ6nmGEMMILi32ELi32ELi32ELi32EEvPfS0_PiS0_iiiiE2Ds+112];
	shl.b32 	%r132, %r131, 7;
	add.s32 	%r133, %r47, %r132;
	ld.shared.f32 	%f92, [%r133];
	ld.shared.f32 	%f93, [%r7+3584];
	fma.rn.f32 	%f94, %f92, %f93, %f91;
	ld.shared.u32 	%r134, [_ZZ6nmGEMMILi32ELi32ELi32ELi32EEvPfS0_PiS0_iiiiE2Ds+116];
	shl.b32 	%r135, %r134, 7;
	add.s32 	%r136, %r47, %r135;
	ld.shared.f32 	%f95, [%r136];
	ld.shared.f32 	%f96, [%r7+3712];
	fma.rn.f32 	%f97, %f95, %f96, %f94;
	ld.shared.u32 	%r137, [_ZZ6nmGEMMILi32ELi32ELi32ELi32EEvPfS0_PiS0_iiiiE2Ds+120];
	shl.b32 	%r138, %r137, 7;
	add.s32 	%r139, %r47, %r138;
	ld.shared.f32 	%f98, [%r139];
	ld.shared.f32 	%f99, [%r7+3840];
	fma.rn.f32 	%f100, %f98, %f99, %f97;
	ld.shared.u32 	%r140, [_ZZ6nmGEMMILi32ELi32ELi32ELi32EEvPfS0_PiS0_iiiiE2Ds+124];
	shl.b32 	%r141, %r140, 7;
	add.s32 	%r142, %r47, %r141;
	ld.shared.f32 	%f101, [%r142];
	ld.shared.f32 	%f102, [%r7+3968];
	fma.rn.f32 	%f104, %f101, %f102, %f100;
	bar.sync 	0;
	add.s32 	%r150, %r150, 32;
	add.s32 	%r149, %r149, %r8;
	add.s32 	%r148, %r148, %r9;
	add.s32 	%r147, %r147, %r10;
	setp.lt.s32 	%p3, %r150, %r21;
	@%p3 bra 	$L__BB4_2;
$L__BB4_5:
	ld.param.u64 	%rd35, [_Z6nmGEMMILi32ELi32ELi32ELi32EEvPfS0_PiS0_iiii_param_3];
	cvta.to.global.u64 	%rd29, %rd35;
	add.s32 	%r143, %r4, %r2;
	add.s32 	%r144, %r6, %r3;
	mad.lo.s32 	%r145, %r20, %r143, %r144;
	mul.wide.s32 	%rd30, %r145, 4;
	add.s64 	%rd31, %rd29, %rd30;
	st.global.f32 	[%rd31], %f104;
	ret;

}


// ===== COMPILED SASS (sm_100) =====

	.target	sm_100

	.elftype	@"ET_EXEC"


//--------------------- .note.nv.tkinfo           --------------------------
	.section	.note.nv.tkinfo,"",@"SHT_NOTE"
	.sectionflags	@"SHF_NOTE_NV_TKINFO"
	.tkinfo
        /*0018*/ 	.word	0x00000002
        /*0030*/ 	.string	""
        /*0030*/ 	.string	"ptxas"
        /*0030*/ 	.string	"Cuda compilation tools, release 13.0, V13.0.88"
        /*0030*/ 	.string	"Build cuda_13.0.r13.0/compiler.36424714_0"
        /*0030*/ 	.string	"-arch sm_100 -m 64 "



//--------------------- .note.nv.cuinfo           --------------------------
	.section	.note.nv.cuinfo,"",@"SHT_NOTE"
	.sectionflags	@"SHF_NOTE_NV_CUINFO"
        /*0018*/ 	.short	0x0002
        /*001a*/ 	.short	0x0064
        /*001c*/ 	.short	0x0082
	.zero		2


//--------------------- .nv.info                  --------------------------
	.section	.nv.info,"",@"SHT_CUDA_INFO"
	.align	4


	//----- nvinfo : EIATTR_REGCOUNT
	.align		4
        /*0000*/ 	.byte	0x04, 0x2f
        /*0002*/ 	.short	(.L_1 - .L_0)
	.align		4
.L_0:
        /*0004*/ 	.word	index@(_Z6nmGEMMILi32ELi32ELi32ELi16EEvPfS0_PiS0_iiii)
        /*0008*/ 	.word	0x00000020


	//----- nvinfo : EIATTR_FRAME_SIZE
	.align		4
.L_1:
        /*000c*/ 	.byte	0x04, 0x11
        /*000e*/ 	.short	(.L_3 - .L_2)
	.align		4
.L_2:
        /*0010*/ 	.word	index@(_Z6nmGEMMILi32ELi32ELi32ELi16EEvPfS0_PiS0_iiii)
        /*0014*/ 	.word	0x00000000


	//----- nvinfo : EIATTR_REGCOUNT
	.align		4
.L_3:
        /*0018*/ 	.byte	0x04, 0x2f
        /*001a*/ 	.short	(.L_5 - .L_4)
	.align		4
.L_4:
        /*001c*/ 	.word	index@(_Z6nmGEMMILi32ELi32ELi32ELi12EEvPfS0_PiS0_iiii)
        /*0020*/ 	.word	0x00000020


	//----- nvinfo : EIATTR_FRAME_SIZE
	.align		4
.L_5:
        /*0024*/ 	.byte	0x04, 0x11
        /*0026*/ 	.short	(.L_7 - .L_6)
	.align		4
.L_6:
        /*0028*/ 	.word	index@(_Z6nmGEMMILi32ELi32ELi32ELi12EEvPfS0_PiS0_iiii)
        /*002c*/ 	.word	0x00000000


	//----- nvinfo : EIATTR_REGCOUNT
	.align		4
.L_7:
        /*0030*/ 	.byte	0x04, 0x2f
        /*0032*/ 	.short	(.L_9 - .L_8)
	.align		4
.L_8:
        /*0034*/ 	.word	index@(_Z6nmGEMMILi32ELi32ELi32ELi8EEvPfS0_PiS0_iiii)
        /*0038*/ 	.word	0x00000020


	//----- nvinfo : EIATTR_FRAME_SIZE
	.align		4
.L_9:
        /*003c*/ 	.byte	0x04, 0x11
        /*003e*/ 	.short	(.L_11 - .L_10)
	.align		4
.L_10:
        /*0040*/ 	.word	index@(_Z6nmGEMMILi32ELi32ELi32ELi8EEvPfS0_PiS0_iiii)
        /*0044*/ 	.word	0x00000000


	//----- nvinfo : EIATTR_REGCOUNT
	.align		4
.L_11:
        /*0048*/ 	.byte	0x04, 0x2f
        /*004a*/ 	.short	(.L_13 - .L_12)
	.align		4
.L_12:
        /*004c*/ 	.word	index@(_Z6nmGEMMILi32ELi32ELi32ELi4EEvPfS0_PiS0_iiii)
        /*0050*/ 	.word	0x00000020


	//----- nvinfo : EIATTR_FRAME_SIZE
	.align		4
.L_13:
        /*0054*/ 	.byte	0x04, 0x11
        /*0056*/ 	.short	(.L_15 - .L_14)
	.align		4
.L_14:
        /*0058*/ 	.word	index@(_Z6nmGEMMILi32ELi32ELi32ELi4EEvPfS0_PiS0_iiii)
        /*005c*/ 	.word	0x00000000


	//----- nvinfo : EIATTR_REGCOUNT
	.align		4
.L_15:
        /*0060*/ 	.byte	0x04, 0x2f
        /*0062*/ 	.short	(.L_17 - .L_16)
	.align		4
.L_16:
        /*0064*/ 	.word	index@(_Z6nmGEMMILi32ELi32ELi32ELi32EEvPfS0_PiS0_iiii)
        /*0068*/ 	.word	0x00000020


	//----- nvinfo : EIATTR_FRAME_SIZE
	.align		4
.L_17:
        /*006c*/ 	.byte	0x04, 0x11
        /*006e*/ 	.short	(.L_19 - .L_18)
	.align		4
.L_18:
        /*0070*/ 	.word	index@(_Z6nmGEMMILi32ELi32ELi32ELi32EEvPfS0_PiS0_iiii)
        /*0074*/ 	.word	0x00000000


	//----- nvinfo : EIATTR_MIN_STACK_SIZE
	.align		4
.L_19:
        /*0078*/ 	.byte	0x04, 0x12
        /*007a*/ 	.short	(.L_21 - .L_20)
	.align		4
.L_20:
        /*007c*/ 	.word	index@(_Z6nmGEMMILi32ELi32ELi32ELi32EEvPfS0_PiS0_iiii)
        /*0080*/ 	.word	0x00000000


	//----- nvinfo : EIATTR_MIN_STACK_SIZE
	.align		4
.L_21:
        /*0084*/ 	.byte	0x04, 0x12
        /*0086*/ 	.short	(.L_23 - .L_22)
	.align		4
.L_22:
        /*0088*/ 	.word	index@(_Z6nmGEMMILi32ELi32ELi32ELi4EEvPfS0_PiS0_iiii)
        /*008c*/ 	.word	0x00000000


	//----- nvinfo : EIATTR_MIN_STACK_SIZE
	.align		4
.L_23:
        /*0090*/ 	.byte	0x04, 0x12
        /*0092*/ 	.short	(.L_25 - .L_24)
	.align		4
.L_24:
        /*0094*/ 	.word	index@(_Z6nmGEMMILi32ELi32ELi32ELi8EEvPfS0_PiS0_iiii)
        /*0098*/ 	.word	0x00000000


	//----- nvinfo : EIATTR_MIN_STACK_SIZE
	.align		4
.L_25:
        /*009c*/ 	.byte	0x04, 0x12
        /*009e*/ 	.short	(.L_27 - .L_26)
	.align		4
.L_26:
        /*00a0*/ 	.word	index@(_Z6nmGEMMILi32ELi32ELi32ELi12EEvPfS0_PiS0_iiii)
        /*00a4*/ 	.word	0x00000000


	//----- nvinfo : EIATTR_MIN_STACK_SIZE
	.align		4
.L_27:
        /*00a8*/ 	.byte	0x04, 0x12
        /*00aa*/ 	.short	(.L_29 - .L_28)
	.align		4
.L_28:
        /*00ac*/ 	.word	index@(_Z6nmGEMMILi32ELi32ELi32ELi16EEvPfS0_PiS0_iiii)
        /*00b0*/ 	.word	0x00000000
.L_29:


//--------------------- .nv.compat                --------------------------
	.section	.nv.compat,"",@"SHT_CUDA_COMPAT_INFO"
	.align	4
        /*0000*/ 	.byte	0x02, 0x09, 0x00, 0x00, 0x02, 0x02, 0x01, 0x00, 0x02, 0x05, 0x05, 0x00, 0x03, 0x07, 0x01, 0x01
        /*0010*/ 	.byte	0x02, 0x03, 0x00, 0x00, 0x02, 0x06, 0x01, 0x00, 0x04, 0x0b, 0x08, 0x00, 0x09, 0x00, 0x00, 0x00
        /*0020*/ 	.byte	0x00, 0x00, 0x00, 0x00


//--------------------- .nv.info._Z6nmGEMMILi32ELi32ELi32ELi32EEvPfS0_PiS0_iiii --------------------------
	.section	.nv.info._Z6nmGEMMILi32ELi32ELi32ELi32EEvPfS0_PiS0_iiii,"",@"SHT_CUDA_INFO"
	.sectionflags	@""
	.align	4


	//----- nvinfo : EIATTR_CUDA_API_VERSION
	.align		4
        /*0000*/ 	.byte	0x04, 0x37
        /*0002*/ 	.short	(.L_31 - .L_30)
.L_30:
        /*0004*/ 	.word	0x00000082


	//----- nvinfo : EIATTR_KPARAM_INFO
	.align		4
.L_31:
        /*0008*/ 	.byte	0x04, 0x17
        /*000a*/ 	.short	(.L_33 - .L_32)
.L_32:
        /*000c*/ 	.word	0x00000000
        /*0010*/ 	.short	0x0007
        /*0012*/ 	.short	0x002c
        /*0014*/ 	.byte	0x00, 0xf0, 0x11, 0x00


	//----- nvinfo : EIATTR_KPARAM_INFO
	.align		4
.L_33:
        /*0018*/ 	.byte	0x04, 0x17
        /*001a*/ 	.short	(.L_35 - .L_34)
.L_34:
        /*001c*/ 	.word	0x00000000
        /*0020*/ 	.short	0x0006
        /*0022*/ 	.short	0x0028
        /*0024*/ 	.byte	0x00, 0xf0, 0x11, 0x00


	//----- nvinfo : EIATTR_KPARAM_INFO
	.align		4
.L_35:
        /*0028*/ 	.byte	0x04, 0x17
        /*002a*/ 	.short	(.L_37 - .L_36)
.L_36:
        /*002c*/ 	.word	0x00000000
        /*0030*/ 	.short	0x0005
        /*0032*/ 	.short	0x0024
        /*0034*/ 	.byte	0x00, 0xf0, 0x11, 0x00


	//----- nvinfo : EIATTR_KPARAM_INFO
	.align		4
.L_37:
        /*0038*/ 	.byte	0x04, 0x17
        /*003a*/ 	.short	(.L_39 - .L_38)
.L_38:
        /*003c*/ 	.word	0x00000000
        /*0040*/ 	.short	0x0004
        /*0042*/ 	.short	0x0020
        /*0044*/ 	.byte	0x00, 0xf0, 0x11, 0x00


	//----- nvinfo : EIATTR_KPARAM_INFO
	.align		4
.L_39:
        /*0048*/ 	.byte	0x04, 0x17
        /*004a*/ 	.short	(.L_41 - .L_40)
.L_40:
        /*004c*/ 	.word	0x00000000
        /*0050*/ 	.short	0x0003
        /*0052*/ 	.short	0x0018
        /*0054*/ 	.byte	0x00, 0xf5, 0x21, 0x00


	//----- nvinfo : EIATTR_KPARAM_INFO
	.align		4
.L_41:
        /*0058*/ 	.byte	0x04, 0x17
        /*005a*/ 	.short	(.L_43 - .L_42)
.L_42:
        /*005c*/ 	.word	0x00000000
        /*0060*/ 	.short	0x0002
        /*0062*/ 	.short	0x0010
        /*0064*/ 	.byte	0x00, 0xf5, 0x21, 0x00


	//----- nvinfo : EIATTR_KPARAM_INFO
	.align		4
.L_43:
        /*0068*/ 	.byte	0x04, 0x17
        /*006a*/ 	.short	(.L_45 - .L_44)
.L_44:
        /*006c*/ 	.word	0x00000000
        /*0070*/ 	.short	0x0001
        /*0072*/ 	.short	0x0008
        /*0074*/ 	.byte	0x00, 0xf5, 0x21, 0x00


	//----- nvinfo : EIATTR_KPARAM_INFO
	.align		4
.L_45:
        /*0078*/ 	.byte	0x04, 0x17
        /*007a*/ 	.short	(.L_47 - .L_46)
.L_46:
        /*007c*/ 	.word	0x00000000
        /*0080*/ 	.short	0x0000
        /*0082*/ 	.short	0x0000
        /*0084*/ 	.byte	0x00, 0xf5, 0x21, 0x00


	//----- nvinfo : EIATTR_SPARSE_MMA_MASK
	.align		4
.L_47:
        /*0088*/ 	.byte	0x03, 0x50
        /*008a*/ 	.short	0x0000


	//----- nvinfo : EIATTR_MAXREG_COUNT
	.align		4
        /*008c*/ 	.byte	0x03, 0x1b
        /*008e*/ 	.short	0x00ff


	//----- nvinfo : EIATTR_NUM_BARRIERS
	.align		4
        /*0090*/ 	.byte	0x02, 0x4c
        /*0092*/ 	.byte	0x01
	.zero		1


	//----- nvinfo : EIATTR_MERCURY_ISA_VERSION
	.align		4
        /*0094*/ 	.byte	0x03, 0x5f
        /*0096*/ 	.short	0x0101


	//----- nvinfo : EIATTR_VRC_CTA_INIT_COUNT
	.align		4
        /*0098*/ 	.byte	0x02, 0x4a
	.zero		1
	.zero		1


	//----- nvinfo : EIATTR_EXIT_INSTR_OFFSETS
	.align		4
        /*009c*/ 	.byte	0x04, 0x1c
        /*009e*/ 	.short	(.L_49 - .L_48)


	//   ....[0]....
.L_48:
        /*00a0*/ 	.word	0x00000de0


	//----- nvinfo : EIATTR_CBANK_PARAM_SIZE
	.align		4
.L_49:
        /*00a4*/ 	.byte	0x03, 0x19
        /*00a6*/ 	.short	0x0030


	//----- nvinfo : EIATTR_PARAM_CBANK
	.align		4
        /*00a8*/ 	.byte	0x04, 0x0a
        /*00aa*/ 	.short	(.L_51 - .L_50)
	.align		4
.L_50:
        /*00ac*/ 	.word	index@(.nv.constant0._Z6nmGEMMILi32ELi32ELi32ELi32EEvPfS0_PiS0_iiii)
        /*00b0*/ 	.short	0x0380
        /*00b2*/ 	.short	0x0030


	//----- nvinfo : EIATTR_SW_WAR
	.align		4
.L_51:
        /*00b4*/ 	.byte	0x04, 0x36
        /*00b6*/ 	.short	(.L_53 - .L_52)
.L_52:
        /*00b8*/ 	.word	0x00000008
.L_53:


//--------------------- .nv.info._Z6nmGEMMILi32ELi32ELi32ELi4EEvPfS0_PiS0_iiii --------------------------
	.section	.nv.info._Z6nmGEMMILi32ELi32ELi32ELi4EEvPfS0_PiS0_iiii,"",@"SHT_CUDA_INFO"
	.sectionflags	@""
	.align	4


	//----- nvinfo : EIATTR_CUDA_API_VERSION
	.align		4
        /*0000*/ 	.byte	0x04, 0x37
        /*0002*/ 	.short	(.L_55 - .L_54)
.L_54:
        /*0004*/ 	.word	0x00000082


	//----- nvinfo : EIATTR_KPARAM_INFO
	.align		4
.L_55:
        /*0008*/ 	.byte	0x04, 0x17
        /*000a*/ 	.short	(.L_57 - .L_56)
.L_56:
        /*000c*/ 	.word	0x00000000
        /*0010*/ 	.short	0x0007
        /*0012*/ 	.short	0x002c
        /*0014*/ 	.byte	0x00, 0xf0, 0x11, 0x00


	//----- nvinfo : EIATTR_KPARAM_INFO
	.align		4
.L_57:
        /*0018*/ 	.byte	0x04, 0x17
        /*001a*/ 	.short	(.L_59 - .L_58)
.L_58:
        /*001c*/ 	.word	0x00000000
        /*0020*/ 	.short	0x0006
        /*0022*/ 	.short	0x0028
        /*0024*/ 	.byte	0x00, 0xf0, 0x11, 0x00


	//----- nvinfo : EIATTR_KPARAM_INFO
	.align		4
.L_59:
        /*0028*/ 	.byte	0x04, 0x17
        /*002a*/ 	.short	(.L_61 - .L_60)
.L_60:
        /*002c*/ 	.word	0x00000000
        /*0030*/ 	.short	0x0005
        /*0032*/ 	.short	0x0024
        /*0034*/ 	.byte	0x00, 0xf0, 0x11, 0x00


	//----- nvinfo : EIATTR_KPARAM_INFO
	.align		4
.L_61:
        /*0038*/ 	.byte	0x04, 0x17
        /*003a*/ 	.short	(.L_63 - .L_62)
.L_62:
        /*003c*/ 	.word	0x00000000
        /*0040*/ 	.short	0x0004
        /*0042*/ 	.short	0x0020
        /*0044*/ 	.byte	0x00, 0xf0, 0x11, 0x00


	//----- nvinfo : EIATTR_KPARAM_INFO
	.align		4
.L_63:
        /*0048*/ 	.byte	0x04, 0x17
        /*004a*/ 	.short	(.L_65 - .L_64)
.L_64:
        /*004c*/ 	.word	0x00000000
        /*0050*/ 	.short	0x0003
        /*0052*/ 	.short	0x0018
        /*0054*/ 	.byte	0x00, 0xf5, 0x21, 0x00


	//----- nvinfo : EIATTR_KPARAM_INFO
	.align		4
.L_65:
        /*0058*/ 	.byte	0x04, 0x17
        /*005a*/ 	.short	(.L_67 - .L_66)
.L_66:
        /*005c*/ 	.word	0x00000000
        /*0060*/ 	.short	0x0002
        /*0062*/ 	.short	0x0010
        /*0064*/ 	.byte	0x00, 0xf5, 0x21, 0x00


	//----- nvinfo : EIATTR_KPARAM_INFO
	.align		4
.L_67:
        /*0068*/ 	.byte	0x04, 0x17
        /*006a*/ 	.short	(.L_69 - .L_68)
.L_68:
        /*006c*/ 	.word	0x00000000
        /*0070*/ 	.short	0x0001
        /*0072*/ 	.short	0x0008
        /*0074*/ 	.byte	0x00, 0xf5, 0x21, 0x00


	//----- nvinfo : EIATTR_KPARAM_INFO
	.align		4
.L_69:
        /*0078*/ 	.byte	0x04, 0x17
        /*007a*/ 	.short	(.L_71 - .L_70)
.L_70:
        /*007c*/ 	.word	0x00000000
        /*0080*/ 	.short	0x0000
        /*0082*/ 	.short	0x0000
        /*0084*/ 	.byte	0x00, 0xf5, 0x21, 0x00


	//----- nvinfo : EIATTR_SPARSE_MMA_MASK
	.align		4
.L_71:
        /*0088*/ 	.byte	0x03, 0x50
        /*008a*/ 	.short	0x0000


	//----- nvinfo : EIATTR_MAXREG_COUNT
	.align		4
        /*008c*/ 	.byte	0x03, 0x1b
        /*008e*/ 	.short	0x00ff


	//----- nvinfo : EIATTR_NUM_BARRIERS
	.align		4
        /*0090*/ 	.byte	0x02, 0x4c
        /*0092*/ 	.byte	0x01
	.zero		1


	//----- nvinfo : EIATTR_MERCURY_ISA_VERSION
	.align		4
        /*0094*/ 	.byte	0x03, 0x5f
        /*0096*/ 	.short	0x0101


	//----- nvinfo : EIATTR_VRC_CTA_INIT_COUNT
	.align		4
        /*0098*/ 	.byte	0x02, 0x4a
	.zero		1
	.zero		1


	//----- nvinfo : EIATTR_EXIT_INSTR_OFFSETS
	.align		4
        /*009c*/ 	.byte	0x04, 0x1c
        /*009e*/ 	.short	(.L_73 - .L_72)


	//   ....[0]....
.L_72:
        /*00a0*/ 	.word	0x00000e70


	//----- nvinfo : EIATTR_CBANK_PARAM_SIZE
	.align		4
.L_73:
        /*00a4*/ 	.byte	0x03, 0x19
        /*00a6*/ 	.short	0x0030


	//----- nvinfo : EIATTR_PARAM_CBANK
	.align		4
        /*00a8*/ 	.byte	0x04, 0x0a
        /*00aa*/ 	.short	(.L_75 - .L_74)
	.align		4
.L_74:
        /*00ac*/ 	.word	index@(.nv.constant0._Z6nmGEMMILi32ELi32ELi32ELi4EEvPfS0_PiS0_iiii)
        /*00b0*/ 	.short	0x0380
        /*00b2*/ 	.short	0x0030


	//----- nvinfo : EIATTR_SW_WAR
	.align		4
.L_75:
        /*00b4*/ 	.byte	0x04, 0x36
        /*00b6*/ 	.short	(.L_77 - .L_76)
.L_76:
        /*00b8*/ 	.word	0x00000008
.L_77:


//--------------------- .nv.info._Z6nmGEMMILi32ELi32ELi32ELi8EEvPfS0_PiS0_iiii --------------------------
	.section	.nv.info._Z6nmGEMMILi32ELi32ELi32ELi8EEvPfS0_PiS0_iiii,"",@"SHT_CUDA_INFO"
	.sectionflags	@""
	.align	4


	//----- nvinfo : EIATTR_CUDA_API_VERSION
	.align		4
        /*0000*/ 	.byte	0x04, 0x37
        /*0002*/ 	.short	(.L_79 - .L_78)
.L_78:
        /*0004*/ 	.word	0x00000082


	//----- nvinfo : EIATTR_KPARAM_INFO
	.align		4
.L_79:
        /*0008*/ 	.byte	0x04, 0x17
        /*000a*/ 	.short	(.L_81 - .L_80)
.L_80:
        /*000c*/ 	.word	0x00000000
        /*0010*/ 	.short	0x0007
        /*0012*/ 	.short	0x002c
        /*0014*/ 	.byte	0x00, 0xf0, 0x11, 0x00


	//----- nvinfo : EIATTR_KPARAM_INFO
	.align		4
.L_81:
        /*0018*/ 	.byte	0x04, 0x17
        /*001a*/ 	.short	(.L_83 - .L_82)
.L_82:
        /*001c*/ 	.word	0x00000000
        /*0020*/ 	.short	0x0006
        /*0022*/ 	.short	0x0028
        /*0024*/ 	.byte	0x00, 0xf0, 0x11, 0x00


	//----- nvinfo : EIATTR_KPARAM_INFO
	.align		4
.L_83:
        /*0028*/ 	.byte	0x04, 0x17
        /*002a*/ 	.short	(.L_85 - .L_84)
.L_84:
        /*002c*/ 	.word	0x00000000
        /*0030*/ 	.short	0x0005
        /*0032*/ 	.short	0x0024
        /*0034*/ 	.byte	0x00, 0xf0, 0x11, 0x00


	//----- nvinfo : EIATTR_KPARAM_INFO
	.align		4
.L_85:
        /*0038*/ 	.byte	0x04, 0x17
        /*003a*/ 	.short	(.L_87 - .L_86)
.L_86:
        /*003c*/ 	.word	0x00000000
        /*0040*/ 	.short	0x0004
        /*0042*/ 	.short	0x0020
        /*0044*/ 	.byte	0x00, 0xf0, 0x11, 0x00


	//----- nvinfo : EIATTR_KPARAM_INFO
	.align		4
.L_87:
        /*0048*/ 	.byte	0x04, 0x17
        /*004a*/ 	.short	(.L_89 - .L_88)
.L_88:
        /*004c*/ 	.word	0x00000000
        /*0050*/ 	.short	0x0003
        /*0052*/ 	.short	0x0018
        /*0054*/ 	.byte	0x00, 0xf5, 0x21, 0x00


	//----- nvinfo : EIATTR_KPARAM_INFO
	.align		4
.L_89:
        /*0058*/ 	.byte	0x04, 0x17
        /*005a*/ 	.short	(.L_91 - .L_90)
.L_90:
        /*005c*/ 	.word	0x00000000
        /*0060*/ 	.short	0x0002
        /*0062*/ 	.short	0x0010
        /*0064*/ 	.byte	0x00, 0xf5, 0x21, 0x00


	//----- nvinfo : EIATTR_KPARAM_INFO
	.align		4
.L_91:
        /*0068*/ 	.byte	0x04, 0x17
        /*006a*/ 	.short	(.L_93 - .L_92)
.L_92:
        /*006c*/ 	.word	0x00000000
        /*0070*/ 	.short	0x0001
        /*0072*/ 	.short	0x0008
        /*0074*/ 	.byte	0x00, 0xf5, 0x21, 0x00


	//----- nvinfo : EIATTR_KPARAM_INFO
	.align		4
.L_93:
        /*0078*/ 	.byte	0x04, 0x17
        /*007a*/ 	.short	(.L_95 - .L_94)
.L_94:
        /*007c*/ 	.word	0x00000000
        /*0080*/ 	.short	0x0000
        /*0082*/ 	.short	0x0000
        /*0084*/ 	.byte	0x00, 0xf5, 0x21, 0x00


	//----- nvinfo : EIATTR_SPARSE_MMA_MASK
	.align		4
.L_95:
        /*0088*/ 	.byte	0x03, 0x50
        /*008a*/ 	.short	0x0000


	//----- nvinfo : EIATTR_MAXREG_COUNT
	.align		4
        /*008c*/ 	.byte	0x03, 0x1b
        /*008e*/ 	.short	0x00ff


	//----- nvinfo : EIATTR_NUM_BARRIERS
	.align		4
        /*0090*/ 	.byte	0x02, 0x4c
        /*0092*/ 	.byte	0x01
	.zero		1


	//----- nvinfo : EIATTR_MERCURY_ISA_VERSION
	.align		4
        /*0094*/ 	.byte	0x03, 0x5f
        /*0096*/ 	.short	0x0101


	//----- nvinfo : EIATTR_VRC_CTA_INIT_COUNT
	.align		4
        /*0098*/ 	.byte	0x02, 0x4a
	.zero		1
	.zero		1


	//----- nvinfo : EIATTR_EXIT_INSTR_OFFSETS
	.align		4
        /*009c*/ 	.byte	0x04, 0x1c
        /*009e*/ 	.short	(.L_97 - .L_96)


	//   ....[0]....
.L_96:
        /*00a0*/ 	.word	0x00000780


	//----- nvinfo : EIATTR_CBANK_PARAM_SIZE
	.align		4
.L_97:
        /*00a4*/ 	.byte	0x03, 0x19
        /*00a6*/ 	.short	0x0030


	//----- nvinfo : EIATTR_PARAM_CBANK
	.align		4
        /*00a8*/ 	.byte	0x04, 0x0a
        /*00aa*/ 	.short	(.L_99 - .L_98)
	.align		4
.L_98:
        /*00ac*/ 	.word	index@(.nv.constant0._Z6nmGEMMILi32ELi32ELi32ELi8EEvPfS0_PiS0_iiii)
        /*00b0*/ 	.short	0x0380
        /*00b2*/ 	.short	0x0030


	//----- nvinfo : EIATTR_SW_WAR
	.align		4
.L_99:
        /*00b4*/ 	.byte	0x04, 0x36
        /*00b6*/ 	.short	(.L_101 - .L_100)
.L_100:
        /*00b8*/ 	.word	0x00000008
.L_101:


//--------------------- .nv.info._Z6nmGEMMILi32ELi32ELi32ELi12EEvPfS0_PiS0_iiii --------------------------
	.section	.nv.info._Z6nmGEMMILi32ELi32ELi32ELi12EEvPfS0_PiS0_iiii,"",@"SHT_CUDA_INFO"
	.sectionflags	@""
	.align	4


	//----- nvinfo : EIATTR_CUDA_API_VERSION
	.align		4
        /*0000*/ 	.byte	0x04, 0x37
        /*0002*/ 	.short	(.L_103 - .L_102)
.L_102:
        /*0004*/ 	.word	0x00000082


	//----- nvinfo : EIATTR_KPARAM_INFO
	.align		4
.L_103:
        /*0008*/ 	.byte	0x04, 0x17
        /*000a*/ 	.short	(.L_105 - .L_104)
.L_104:
        /*000c*/ 	.word	0x00000000
        /*0010*/ 	.short	0x0007
        /*0012*/ 	.short	0x002c
        /*0014*/ 	.byte	0x00, 0xf0, 0x11, 0x00


	//----- nvinfo : EIATTR_KPARAM_INFO
	.align		4
.L_105:
        /*0018*/ 	.byte	0x04, 0x17
        /*001a*/ 	.short	(.L_107 - .L_106)
.L_106:
        /*001c*/ 	.word	0x00000000
        /*0020*/ 	.short	0x0006
        /*0022*/ 	.short	0x0028
        /*0024*/ 	.byte	0x00, 0xf0, 0x11, 0x00


	//----- nvinfo : EIATTR_KPARAM_INFO
	.align		4
.L_107:
        /*0028*/ 	.byte	0x04, 0x17
        /*002a*/ 	.short	(.L_109 - .L_108)
.L_108:
        /*002c*/ 	.word	0x00000000
        /*0030*/ 	.short	0x0005
        /*0032*/ 	.short	0x0024
        /*0034*/ 	.byte	0x00, 0xf0, 0x11, 0x00


	//----- nvinfo : EIATTR_KPARAM_INFO
	.align		4
.L_109:
        /*0038*/ 	.byte	0x04, 0x17
        /*003a*/ 	.short	(.L_111 - .L_110)
.L_110:
        /*003c*/ 	.word	0x00000000
        /*0040*/ 	.short	0x0004
        /*0042*/ 	.short	0x0020
        /*0044*/ 	.byte	0x00, 0xf0, 0x11, 0x00


	//----- nvinfo : EIATTR_KPARAM_INFO
	.align		4
.L_111:
        /*0048*/ 	.byte	0x04, 0x17
        /*004a*/ 	.short	(.L_113 - .L_112)
.L_112:
        /*004c*/ 	.word	0x00000000
        /*0050*/ 	.short	0x0003
        /*0052*/ 	.short	0x0018
        /*0054*/ 	.byte	0x00, 0xf5, 0x21, 0x00


	//----- nvinfo : EIATTR_KPARAM_INFO
	.align		4
.L_113:
        /*0058*/ 	.byte	0x04, 0x17
        /*005a*/ 	.short	(.L_115 - .L_114)
.L_114:
        /*005c*/ 	.word	0x00000000
        /*0060*/ 	.short	0x0002
        /*0062*/ 	.short	0x0010
        /*0064*/ 	.byte	0x00, 0xf5, 0x21, 0x00


	//----- nvinfo : EIATTR_KPARAM_INFO
	.align		4
.L_115:
        /*0068*/ 	.byte	0x04, 0x17
        /*006a*/ 	.short	(.L_117 - .L_116)
.L_116:
        /*006c*/ 	.word	0x00000000
        /*0070*/ 	.short	0x0001
        /*0072*/ 	.short	0x0008
        /*0074*/ 	.byte	0x00, 0xf5, 0x21, 0x00


	//----- nvinfo : EIATTR_KPARAM_INFO
	.align		4
.L_117:
        /*0078*/ 	.byte	0x04, 0x17
        /*007a*/ 	.short	(.L_119 - .L_118)
.L_118:
        /*007c*/ 	.word	0x00000000
        /*0080*/ 	.short	0x0000
        /*0082*/ 	.short	0x0000
        /*0084*/ 	.byte	0x00, 0xf5, 0x21, 0x00


	//----- nvinfo : EIATTR_SPARSE_MMA_MASK
	.align		4
.L_119:
        /*0088*/ 	.byte	0x03, 0x50
        /*008a*/ 	.short	0x0000


	//----- nvinfo : EIATTR_MAXREG_COUNT
	.align		4
        /*008c*/ 	.byte	0x03, 0x1b
        /*008e*/ 	.short	0x00ff


	//----- nvinfo : EIATTR_NUM_BARRIERS
	.align		4
        /*0090*/ 	.byte	0x02, 0x4c
        /*0092*/ 	.byte	0x01
	.zero		1


	//----- nvinfo : EIATTR_MERCURY_ISA_VERSION
	.align		4
        /*0094*/ 	.byte	0x03, 0x5f
        /*0096*/ 	.short	0x0101


	//----- nvinfo : EIATTR_VRC_CTA_INIT_COUNT
	.align		4
        /*0098*/ 	.byte	0x02, 0x4a
	.zero		1
	.zero		1


	//----- nvinfo : EIATTR_EXIT_INSTR_OFFSETS
	.align		4
        /*009c*/ 	.byte	0x04, 0x1c
        /*009e*/ 	.short	(.L_121 - .L_120)


	//   ....[0]....
.L_120:
        /*00a0*/ 	.word	0x00000890


	//----- nvinfo : EIATTR_CBANK_PARAM_SIZE
	.align		4
.L_121:
        /*00a4*/ 	.byte	0x03, 0x19
        /*00a6*/ 	.short	0x0030


	//----- nvinfo : EIATTR_PARAM_CBANK
	.align		4
        /*00a8*/ 	.byte	0x04, 0x0a
        /*00aa*/ 	.short	(.L_123 - .L_122)
	.align		4
.L_122:
        /*00ac*/ 	.word	index@(.nv.constant0._Z6nmGEMMILi32ELi32ELi32ELi12EEvPfS0_PiS0_iiii)
        /*00b0*/ 	.short	0x0380
        /*00b2*/ 	.short	0x0030


	//----- nvinfo : EIATTR_SW_WAR
	.align		4
.L_123:
        /*00b4*/ 	.byte	0x04, 0x36
        /*00b6*/ 	.short	(.L_125 - .L_124)
.L_124:
        /*00b8*/ 	.word	0x00000008
.L_125:


//--------------------- .nv.info._Z6nmGEMMILi32ELi32ELi32ELi16EEvPfS0_PiS0_iiii --------------------------
	.section	.nv.info._Z6nmGEMMILi32ELi32ELi32ELi16EEvPfS0_PiS0_iiii,"",@"SHT_CUDA_INFO"
	.sectionflags	@""
	.align	4


	//----- nvinfo : EIATTR_CUDA_API_VERSION
	.align		4
        /*0000*/ 	.byte	0x04, 0x37
        /*0002*/ 	.short	(.L_127 - .L_126)
.L_126:
        /*0004*/ 	.word	0x00000082


	//----- nvinfo : EIATTR_KPARAM_INFO
	.align		4
.L_127:
        /*0008*/ 	.byte	0x04, 0x17
        /*000a*/ 	.short	(.L_129 - .L_128)
.L_128:
        /*000c*/ 	.word	0x00000000
        /*0010*/ 	.short	0x0007
        /*0012*/ 	.short	0x002c
        /*0014*/ 	.byte	0x00, 0xf0, 0x11, 0x00


	//----- nvinfo : EIATTR_KPARAM_INFO
	.align		4
.L_129:
        /*0018*/ 	.byte	0x04, 0x17
        /*001a*/ 	.short	(.L_131 - .L_130)
.L_130:
        /*001c*/ 	.word	0x00000000
        /*0020*/ 	.short	0x0006
        /*0022*/ 	.short	0x0028
        /*0024*/ 	.byte	0x00, 0xf0, 0x11, 0x00


	//----- nvinfo : EIATTR_KPARAM_INFO
	.align		4
.L_131:
        /*0028*/ 	.byte	0x04, 0x17
        /*002a*/ 	.short	(.L_133 - .L_132)
.L_132:
        /*002c*/ 	.word	0x00000000
        /*0030*/ 	.short	0x0005
        /*0032*/ 	.short	0x0024
        /*0034*/ 	.byte	0x00, 0xf0, 0x11, 0x00


	//----- nvinfo : EIATTR_KPARAM_INFO
	.align		4
.L_133:
        /*0038*/ 	.byte	0x04, 0x17
        /*003a*/ 	.short	(.L_135 - .L_134)
.L_134:
        /*003c*/ 	.word	0x00000000
        /*0040*/ 	.short	0x0004
        /*0042*/ 	.short	0x0020
        /*0044*/ 	.byte	0x00, 0xf0, 0x11, 0x00


	//----- nvinfo : EIATTR_KPARAM_INFO
	.align		4
.L_135:
        /*0048*/ 	.byte	0x04, 0x17
        /*004a*/ 	.short	(.L_137 - .L_136)
.L_136:
        /*004c*/ 	.word	0x00000000
        /*0050*/ 	.short	0x0003
        /*0052*/ 	.short	0x0018
        /*0054*/ 	.byte	0x00, 0xf5, 0x21, 0x00


	//----- nvinfo : EIATTR_KPARAM_INFO
	.align		4
.L_137:
        /*0058*/ 	.byte	0x04, 0x17
        /*005a*/ 	.short	(.L_139 - .L_138)
.L_138:
        /*005c*/ 	.word	0x00000000
        /*0060*/ 	.short	0x0002
        /*0062*/ 	.short	0x0010
        /*0064*/ 	.byte	0x00, 0xf5, 0x21, 0x00


	//----- nvinfo : EIATTR_KPARAM_INFO
	.align		4
.L_139:
        /*0068*/ 	.byte	0x04, 0x17
        /*006a*/ 	.short	(.L_141 - .L_140)
.L_140:
        /*006c*/ 	.word	0x00000000
        /*0070*/ 	.short	0x0001
        /*0072*/ 	.short	0x0008
        /*0074*/ 	.byte	0x00, 0xf5, 0x21, 0x00


	//----- nvinfo : EIATTR_KPARAM_INFO
	.align		4
.L_141:
        /*0078*/ 	.byte	0x04, 0x17
        /*007a*/ 	.short	(.L_143 - .L_142)
.L_142:
        /*007c*/ 	.word	0x00000000
        /*0080*/ 	.short	0x0000
        /*0082*/ 	.short	0x0000
        /*0084*/ 	.byte	0x00, 0xf5, 0x21, 0x00


	//----- nvinfo : EIATTR_SPARSE_MMA_MASK
	.align		4
.L_143:
        /*0088*/ 	.byte	0x03, 0x50
        /*008a*/ 	.short	0x0000


	//----- nvinfo : EIATTR_MAXREG_COUNT
	.align		4
        /*008c*/ 	.byte	0x03, 0x1b
        /*008e*/ 	.short	0x00ff


	//----- nvinfo : EIATTR_NUM_BARRIERS
	.align		4
        /*0090*/ 	.byte	0x02, 0x4c
        /*0092*/ 	.byte	0x01
	.zero		1


	//----- nvinfo : EIATTR_MERCURY_ISA_VERSION
	.align		4
        /*0094*/ 	.byte	0x03, 0x5f
        /*0096*/ 	.short	0x0101


	//----- nvinfo : EIATTR_VRC_CTA_INIT_COUNT
	.align		4
        /*0098*/ 	.byte	0x02, 0x4a
	.zero		1
	.zero		1


	//----- nvinfo : EIATTR_EXIT_INSTR_OFFSETS
	.align		4
        /*009c*/ 	.byte	0x04, 0x1c
        /*009e*/ 	.short	(.L_145 - .L_144)


	//   ....[0]....
.L_144:
        /*00a0*/ 	.word	0x000009a0


	//----- nvinfo : EIATTR_CBANK_PARAM_SIZE
	.align		4
.L_145:
        /*00a4*/ 	.byte	0x03, 0x19
        /*00a6*/ 	.short	0x0030


	//----- nvinfo : EIATTR_PARAM_CBANK
	.align		4
        /*00a8*/ 	.byte	0x04, 0x0a
        /*00aa*/ 	.short	(.L_147 - .L_146)
	.align		4
.L_146:
        /*00ac*/ 	.word	index@(.nv.constant0._Z6nmGEMMILi32ELi32ELi32ELi16EEvPfS0_PiS0_iiii)
        /*00b0*/ 	.short	0x0380
        /*00b2*/ 	.short	0x0030


	//----- nvinfo : EIATTR_SW_WAR
	.align		4
.L_147:
        /*00b4*/ 	.byte	0x04, 0x36
        /*00b6*/ 	.short	(.L_149 - .L_148)
.L_148:
        /*00b8*/ 	.word	0x00000008
.L_149:


//--------------------- .nv.callgraph             --------------------------
	.section	.nv.callgraph,"",@"SHT_CUDA_CALLGRAPH"
	.align	4
	.sectionentsize	8
	.align		4
        /*0000*/ 	.word	0x00000000
	.align		4
        /*0004*/ 	.word	0xffffffff
	.align		4
        /*0008*/ 	.word	0x00000000
	.align		4
        /*000c*/ 	.word	0xfffffffe
	.align		4
        /*0010*/ 	.word	0x00000000
	.align		4
        /*0014*/ 	.word	0xfffffffd
	.align		4
        /*0018*/ 	.word	0x00000000
	.align		4
        /*001c*/ 	.word	0xfffffffc


//--------------------- .text._Z6nmGEMMILi32ELi32ELi32ELi32EEvPfS0_PiS0_iiii --------------------------
	.section	.text._Z6nmGEMMILi32ELi32ELi32ELi32EEvPfS0_PiS0_iiii,"ax",@progbits
	.align	128
        .global         _Z6nmGEMMILi32ELi32ELi32ELi32EEvPfS0_PiS0_iiii
        .type           _Z6nmGEMMILi32ELi32ELi32ELi32EEvPfS0_PiS0_iiii,@function
        .size           _Z6nmGEMMILi32ELi32ELi32ELi32EEvPfS0_PiS0_iiii,(.L_x_16 - _Z6nmGEMMILi32ELi32ELi32ELi32EEvPfS0_PiS0_iiii)
        .other          _Z6nmGEMMILi32ELi32ELi32ELi32EEvPfS0_PiS0_iiii,@"STO_CUDA_ENTRY STV_DEFAULT"
_Z6nmGEMMILi32ELi32ELi32ELi32EEvPfS0_PiS0_iiii:
.text._Z6nmGEMMILi32ELi32ELi32ELi32EEvPfS0_PiS0_iiii:
[----:B------:R-:W-:Y:S01]  /*0000*/  LDC R1, c[0x0][0x37c] ;  /* 0x0000df00ff017b82 */ /* 0x000fe20000000800 */
[----:B------:R-:W0:Y:S01]  /*0010*/  S2R R7, SR_TID.X ;  /* 0x0000000000077919 */ /* 0x000e220000002100 */
[----:B------:R-:W1:Y:S06]  /*0020*/  LDCU UR4, c[0x0][0x3ac] ;  /* 0x00007580ff0477ac */ /* 0x000e6c0008000800 */
[----:B------:R-:W2:Y:S01]  /*0030*/  S2UR UR5, SR_CTAID.Y ;  /* 0x00000000000579c3 */ /* 0x000ea20000002600 */
[----:B------:R-:W-:Y:S01]  /*0040*/  HFMA2 R10, -RZ, RZ, 0, 0 ;  /* 0x00000000ff0a7431 */ /* 0x000fe200000001ff */
[----:B------:R-:W3:Y:S06]  /*0050*/  LDCU.64 UR10, c[0x0][0x358] ;  /* 0x00006b00ff0a77ac */ /* 0x000eec0008000a00 */
[----:B------:R-:W4:Y:S01]  /*0060*/  S2UR UR6, SR_CTAID.X ;  /* 0x00000000000679c3 */ /* 0x000f220000002500 */
[----:B-1----:R-:W-:-:S02]  /*0070*/  UISETP.GE.AND UP0, UPT, UR4, 0x1, UPT ;  /* 0x000000010400788c */ /* 0x002fc4000bf06270 */
[----:B--2---:R-:W-:Y:S01]  /*0080*/  USHF.L.U32 UR5, UR5, 0x5, URZ ;  /* 0x0000000505057899 */ /* 0x004fe200080006ff */
[----:B0-----:R-:W-:Y:S02]  /*0090*/  SHF.R.U32.HI R25, RZ, 0x5, R7 ;  /* 0x00000005ff197819 */ /* 0x001fe40000011607 */
[----:B------:R-:W-:Y:S01]  /*00a0*/  LOP3.LUT R0, R7, 0x1f, RZ, 0xc0, !PT ;  /* 0x0000001f07007812 */ /* 0x000fe200078ec0ff */
[----:B----4-:R-:W-:-:S03]  /*00b0*/  USHF.L.U32 UR7, UR6, 0x5, URZ ;  /* 0x0000000506077899 */ /* 0x010fc600080006ff */
[----:B---3--:R-:W-:Y:S09]  /*00c0*/  BRA.U !UP0, `(.L_x_0) ;  /* 0x0000000d08207547 */ /* 0x008ff2000b800000 */
[----:B------:R-:W0:Y:S01]  /*00d0*/  S2R R19, SR_CgaCtaId ;  /* 0x0000000000137919 */ /* 0x000e220000008800 */
[----:B------:R-:W1:Y:S01]  /*00e0*/  LDCU.64 UR8, c[0x0][0x3a0] ;  /* 0x00007400ff0877ac */ /* 0x000e620008000a00 */
[----:B------:R-:W-:Y:S01]  /*00f0*/  MOV R24, 0x400 ;  /* 0x0000040000187802 */ /* 0x000fe20000000f00 */
[----:B------:R-:W-:Y:S01]  /*0100*/  IMAD.MOV.U32 R10, RZ, RZ, RZ ;  /* 0x000000ffff0a7224 */ /* 0x000fe200078e00ff */
[----:B------:R-:W-:Y:S01]  /*0110*/  CS2R R20, SRZ ;  /* 0x0000000000147805 */ /* 0x000fe2000001ff00 */
[----:B------:R-:W-:Y:S01]  /*0120*/  ULOP3.LUT UR6, UR6, 0x7ffffff, URZ, 0xc0, !UPT ;  /* 0x07ffffff06067892 */ /* 0x000fe2000f8ec0ff */
[----:B------:R-:W-:Y:S01]  /*0130*/  IADD3 R2, PT, PT, R24, 0x1000, RZ ;  /* 0x0000100018027810 */ /* 0x000fe20007ffe0ff */
[----:B------:R-:W-:Y:S01]  /*0140*/  IMAD.MOV.U32 R23, RZ, RZ, RZ ;  /* 0x000000ffff177224 */ /* 0x000fe200078e00ff */
[----:B------:R-:W2:Y:S01]  /*0150*/  LDCU.128 UR12, c[0x0][0x380] ;  /* 0x00007000ff0c77ac */ /* 0x000ea20008000c00 */
[----:B-1----:R-:W-:Y:S01]  /*0160*/  USHF.R.S32.HI UR4, URZ, 0x1f, UR9 ;  /* 0x0000001fff047899 */ /* 0x002fe20008011409 */
[----:B------:R-:W-:-:S02]  /*0170*/  IMAD R4, R25, UR8, R0 ;  /* 0x0000000819047c24 */ /* 0x000fc4000f8e0200 */
[----:B------:R-:W-:Y:S01]  /*0180*/  IMAD R5, R25, UR9, R0 ;  /* 0x0000000919057c24 */ /* 0x000fe2000f8e0200 */
[----:B------:R-:W-:Y:S01]  /*0190*/  ULEA.HI UR4, UR4, UR9, URZ, 0x5 ;  /* 0x0000000904047291 */ /* 0x000fe2000f8f28ff */
[----:B------:R-:W1:Y:S03]  /*01a0*/  LDCU UR9, c[0x0][0x3ac] ;  /* 0x00007580ff0977ac */ /* 0x000e660008000800 */
[----:B------:R-:W-:Y:S01]  /*01b0*/  USHF.R.S32.HI UR8, URZ, 0x5, UR4 ;  /* 0x00000005ff087899 */ /* 0x000fe20008011404 */
[C---:B0-----:R-:W-:Y:S02]  /*01c0*/  LEA R3, R19.reuse, R2, 0x18 ;  /* 0x0000000213037211 */ /* 0x041fe400078ec0ff */
[----:B------:R-:W-:-:S03]  /*01d0*/  LEA R19, R19, R24, 0x18 ;  /* 0x0000001813137211 */ /* 0x000fc600078ec0ff */
[----:B------:R-:W-:Y:S01]  /*01e0*/  IMAD R8, R7, UR8, RZ ;  /* 0x0000000807087c24 */ /* 0x000fe2000f8e02ff */
[C---:B------:R-:W-:Y:S02]  /*01f0*/  LEA R22, R0.reuse, R3, 0x2 ;  /* 0x0000000300167211 */ /* 0x040fe400078e10ff */
[----:B------:R-:W-:Y:S01]  /*0200*/  IADD3 R2, P1, PT, R5, UR7, RZ ;  /* 0x0000000705027c10 */ /* 0x000fe2000ff3e0ff */
[----:B------:R-:W-:Y:S01]  /*0210*/  IMAD R18, R0, 0x4, R19 ;  /* 0x0000000400127824 */ /* 0x000fe200078e0213 */
[----:B------:R-:W-:Y:S02]  /*0220*/  IADD3 R0, P0, PT, R4, UR5, RZ ;  /* 0x0000000504007c10 */ /* 0x000fe4000ff1e0ff */
[----:B------:R-:W-:Y:S01]  /*0230*/  IADD3 R6, P2, PT, R8, UR6, RZ ;  /* 0x0000000608067c10 */ /* 0x000fe2000ff5e0ff */
[----:B------:R-:W-:Y:S01]  /*0240*/  IMAD R18, R25, 0x80, R18 ;  /* 0x0000008019127824 */ /* 0x000fe200078e0212 */
[----:B------:R-:W-:Y:S01]  /*0250*/  LEA.HI.X.SX32 R3, R4, RZ, 0x1, P0 ;  /* 0x000000ff04037211 */ /* 0x000fe200000f0eff */
[----:B------:R-:W-:Y:S01]  /*0260*/  ULOP3.LUT UR6, UR4, 0xffffffe0, URZ, 0xc0, !UPT ;  /* 0xffffffe004067892 */ /* 0x000fe2000f8ec0ff */
[----:B------:R-:W-:-:S02]  /*0270*/  LEA.HI.X.SX32 R4, R5, RZ, 0x1, P1 ;  /* 0x000000ff05047211 */ /* 0x000fc400008f0eff */
[C---:B------:R-:W-:Y:S01]  /*0280*/  LEA R16, R25.reuse, R19, 0x2 ;  /* 0x0000001319107211 */ /* 0x040fe200078e10ff */
[----:B------:R-:W-:Y:S01]  /*0290*/  UMOV UR4, URZ ;  /* 0x000000ff00047c82 */ /* 0x000fe20008000000 */
[----:B------:R-:W-:Y:S02]  /*02a0*/  LEA R17, R25, R22, 0x7 ;  /* 0x0000001619117211 */ /* 0x000fe400078e38ff */
[----:B-12---:R-:W-:-:S07]  /*02b0*/  LEA.HI.X.SX32 R5, R8, RZ, 0x1, P2 ;  /* 0x000000ff08057211 */ /* 0x006fce00010f0eff */
.L_x_1:
[----:B------:R-:W-:Y:S02]  /*02c0*/  ISETP.GT.U32.AND P0, PT, R7, 0x1f, PT ;  /* 0x0000001f0700780c */ /* 0x000fe40003f04070 */
[----:B------:R-:W-:-:S04]  /*02d0*/  IADD3 R13, P2, PT, R23, R0, RZ ;  /* 0x00000000170d7210 */ /* 0x000fc80007f5e0ff */
[----:B------:R-:W-:-:S07]  /*02e0*/  LEA.HI.X.SX32 R28, R23, R3, 0x1, P2 ;  /* 0x00000003171c7211 */ /* 0x000fce00010f0eff */
[----:B------:R-:W0:Y:S01]  /*02f0*/  @!P0 LDC.64 R8, c[0x0][0x390] ;  /* 0x0000e400ff088b82 */ /* 0x000e220000000a00 */
[----:B------:R-:W-:-:S04]  /*0300*/  @!P0 IADD3 R12, P1, PT, R20, R6, RZ ;  /* 0x00000006140c8210 */ /* 0x000fc80007f3e0ff */
[----:B------:R-:W-:Y:S02]  /*0310*/  @!P0 LEA.HI.X.SX32 R14, R20, R5, 0x1, P1 ;  /* 0x00000005140e8211 */ /* 0x000fe400008f0eff */
[----:B------:R-:W-:Y:S02]  /*0320*/  IADD3 R11, P1, PT, R21, R2, RZ ;  /* 0x00000002150b7210 */ /* 0x000fe40007f3e0ff */
[----:B0-----:R-:W-:-:S04]  /*0330*/  @!P0 LEA R8, P3, R12, R8, 0x2 ;  /* 0x000000080c088211 */ /* 0x001fc800078610ff */
[----:B------:R-:W-:Y:S02]  /*0340*/  @!P0 LEA.HI.X R9, R12, R9, R14, 0x2, P3 ;  /* 0x000000090c098211 */ /* 0x000fe400018f140e */
[----:B------:R-:W-:Y:S02]  /*0350*/  LEA R12, P2, R13, UR12, 0x2 ;  /* 0x0000000c0d0c7c11 */ /* 0x000fe4000f8410ff */
[----:B------:R-:W-:Y:S01]  /*0360*/  LEA.HI.X.SX32 R14, R21, R4, 0x1, P1 ;  /* 0x00000004150e7211 */ /* 0x000fe200008f0eff */
[----:B------:R-:W2:Y:S01]  /*0370*/  @!P0 LDG.E R8, desc[UR10][R8.64] ;  /* 0x0000000a08088981 */ /* 0x000ea2000c1e1900 */
[----:B------:R-:W-:Y:S02]  /*0380*/  LEA R26, P1, R11, UR14, 0x2 ;  /* 0x0000000e0b1a7c11 */ /* 0x000fe4000f8210ff */
[----:B------:R-:W-:Y:S02]  /*0390*/  LEA.HI.X R13, R13, UR13, R28, 0x2, P2 ;  /* 0x0000000d0d0d7c11 */ /* 0x000fe400090f141c */
[----:B------:R-:W-:-:S03]  /*03a0*/  LEA.HI.X R27, R11, UR15, R14, 0x2, P1 ;  /* 0x0000000f0b1b7c11 */ /* 0x000fc600088f140e */
[----:B------:R-:W3:Y:S04]  /*03b0*/  LDG.E R11, desc[UR10][R12.64] ;  /* 0x0000000a0c0b7981 */ /* 0x000ee8000c1e1900 */
[----:B------:R-:W4:Y:S01]  /*03c0*/  LDG.E R26, desc[UR10][R26.64] ;  /* 0x0000000a1a1a7981 */ /* 0x000f22000c1e1900 */
[----:B------:R-:W0:Y:S01]  /*03d0*/  @!P0 S2R R15, SR_CgaCtaId ;  /* 0x00000000000f8919 */ /* 0x000e220000008800 */
[----:B------:R-:W-:-:S05]  /*03e0*/  @!P0 VIADD R14, R24, 0x2000 ;  /* 0x00002000180e8836 */ /* 0x000fca0000000000 */
[----:B0-----:R-:W-:-:S04]  /*03f0*/  @!P0 LEA R14, R15, R14, 0x18 ;  /* 0x0000000e0f0e8211 */ /* 0x001fc800078ec0ff */
[----:B------:R-:W-:Y:S01]  /*0400*/  @!P0 LEA R29, R7, R14, 0x2 ;  /* 0x0000000e071d8211 */ /* 0x000fe200078e10ff */
[----:B---3--:R-:W-:Y:S04]  /*0410*/  STS [R18], R11 ;  /* 0x0000000b12007388 */ /* 0x008fe80000000800 */
[----:B----4-:R-:W-:Y:S04]  /*0420*/  STS [R17], R26 ;  /* 0x0000001a11007388 */ /* 0x010fe80000000800 */
[----:B--2---:R-:W-:Y:S01]  /*0430*/  @!P0 STS [R29], R8 ;  /* 0x000000081d008388 */ /* 0x004fe20000000800 */
[----:B------:R-:W-:Y:S06]  /*0440*/  BAR.SYNC.DEFER_BLOCKING 0x0 ;  /* 0x0000000000007b1d */ /* 0x000fec0000010000 */
[----:B------:R-:W0:Y:S04]  /*0450*/  LDS.128 R12, [R19+0x2000] ;  /* 0x00200000130c7984 */ /* 0x000e280000000c00 */
[----:B------:R-:W-:Y:S01]  /*0460*/  LDS R9, [R22] ;  /* 0x0000000016097984 */ /* 0x000fe20000000800 */
[--C-:B0-----:R-:W-:Y:S01]  /*0470*/  IMAD R27, R12, 0x80, R16.reuse ;  /* 0x000000800c1b7824 */ /* 0x101fe200078e0210 */
[----:B------:R-:W-:Y:S01]  /*0480*/  LEA R28, R13, R16, 0x7 ;  /* 0x000000100d1c7211 */ /* 0x000fe200078e38ff */
[----:B------:R-:W-:Y:S01]  /*0490*/  IMAD R14, R14, 0x80, R16 ;  /* 0x000000800e0e7824 */ /* 0x000fe200078e0210 */
[----:B------:R-:W-:Y:S04]  /*04a0*/  LDS R13, [R22+0x80] ;  /* 0x00008000160d7984 */ /* 0x000fe80000000800 */
[----:B------:R-:W0:Y:S04]  /*04b0*/  LDS R27, [R27] ;  /* 0x000000001b1b7984 */ /* 0x000e280000000800 */
[----:B------:R-:W1:Y:S04]  /*04c0*/  LDS R28, [R28] ;  /* 0x000000001c1c7984 */ /* 0x000e680000000800 */
[----:B------:R-:W-:Y:S04]  /*04d0*/  LDS R12, [R22+0x100] ;  /* 0x00010000160c7984 */ /* 0x000fe80000000800 */
[----:B------:R-:W2:Y:S01]  /*04e0*/  LDS R14, [R14] ;  /* 0x000000000e0e7984 */ /* 0x000ea20000000800 */
[----:B0-----:R-:W-:-:S04]  /*04f0*/  FFMA R9, R27, R9, R10 ;  /* 0x000000091b097223 */ /* 0x001fc8000000000a */
[----:B-1----:R-:W-:Y:S02]  /*0500*/  FFMA R13, R28, R13, R9 ;  /* 0x0000000d1c0d7223 */ /* 0x002fe40000000009 */
[----:B------:R-:W0:Y:S01]  /*0510*/  LDS.128 R8, [R19+0x2010] ;  /* 0x0020100013087984 */ /* 0x000e220000000c00 */
[----:B------:R-:W-:-:S03]  /*0520*/  LEA R15, R15, R16, 0x7 ;  /* 0x000000100f0f7211 */ /* 0x000fc600078e38ff */
[----:B------:R-:W-:Y:S01]  /*0530*/  LDS R28, [R22+0x200] ;  /* 0x00020000161c7984 */ /* 0x000fe20000000800 */
[----:B--2---:R-:W-:-:S03]  /*0540*/  FFMA R12, R14, R12, R13 ;  /* 0x0000000c0e0c7223 */ /* 0x004fc6000000000d */
[----:B------:R-:W-:Y:S04]  /*0550*/  LDS R13, [R22+0x180] ;  /* 0x00018000160d7984 */ /* 0x000fe80000000800 */
[----:B------:R-:W1:Y:S01]  /*0560*/  LDS R15, [R15] ;  /* 0x000000000f0f7984 */ /* 0x000e620000000800 */
[----:B0-----:R-:W-:Y:S01]  /*0570*/  IMAD R26, R8, 0x80, R16 ;  /* 0x00000080081a7824 */ /* 0x001fe200078e0210 */
[----:B------:R-:W-:Y:S02]  /*0580*/  LEA R9, R9, R16, 0x7 ;  /* 0x0000001009097211 */ /* 0x000fe400078e38ff */
[----:B------:R-:W-:Y:S04]  /*0590*/  LDS R8, [R22+0x280] ;  /* 0x0002800016087984 */ /* 0x000fe80000000800 */
[----:B------:R-:W0:Y:S04]  /*05a0*/  LDS R27, [R26] ;  /* 0x000000001a1b7984 */ /* 0x000e280000000800 */
[----:B------:R-:W2:Y:S01]  /*05b0*/  LDS R9, [R9] ;  /* 0x0000000009097984 */ /* 0x000ea20000000800 */
[----:B-1----:R-:W-:Y:S01]  /*05c0*/  FFMA R12, R15, R13, R12 ;  /* 0x0000000d0f0c7223 */ /* 0x002fe2000000000c */
[----:B------:R-:W-:-:S02]  /*05d0*/  IMAD R29, R10, 0x80, R16 ;  /* 0x000000800a1d7824 */ /* 0x000fc400078e0210 */
[----:B------:R-:W-:Y:S01]  /*05e0*/  LDS R10, [R22+0x300] ;  /* 0x00030000160a7984 */ /* 0x000fe20000000800 */
[----:B0-----:R-:W-:-:S03]  /*05f0*/  FFMA R12, R27, R28, R12 ;  /* 0x0000001c1b0c7223 */ /* 0x001fc6000000000c */
[----:B------:R-:W0:Y:S01]  /*0600*/  LDS R28, [R29] ;  /* 0x000000001d1c7984 */ /* 0x000e220000000800 */
[----:B--2---:R-:W-:-:S03]  /*0610*/  FFMA R27, R9, R8, R12 ;  /* 0x00000008091b7223 */ /* 0x004fc6000000000c */
[----:B------:R-:W1:Y:S01]  /*0620*/  LDS.128 R12, [R19+0x2020] ;  /* 0x00202000130c7984 */ /* 0x000e620000000c00 */
[----:B------:R-:W-:-:S03]  /*0630*/  LEA R26, R11, R16, 0x7 ;  /* 0x000000100b1a7211 */ /* 0x000fc600078e38ff */
[----:B------:R-:W-:Y:S04]  /*0640*/  LDS R9, [R22+0x380] ;  /* 0x0003800016097984 */ /* 0x000fe80000000800 */
[----:B------:R-:W-:Y:S01]  /*0650*/  LDS R8, [R22+0x480] ;  /* 0x0004800016087984 */ /* 0x000fe20000000800 */
[----:B0-----:R-:W-:-:S03]  /*0660*/  FFMA R10, R28, R10, R27 ;  /* 0x0000000a1c0a7223 */ /* 0x001fc6000000001b */
[----:B------:R-:W0:Y:S01]  /*0670*/  LDS R27, [R26] ;  /* 0x000000001a1b7984 */ /* 0x000e220000000800 */
[--C-:B-1----:R-:W-:Y:S01]  /*0680*/  IMAD R28, R12, 0x80, R16.reuse ;  /* 0x000000800c1c7824 */ /* 0x102fe200078e0210 */
[-C--:B------:R-:W-:Y:S02]  /*0690*/  LEA R13, R13, R16.reuse, 0x7 ;  /* 0x000000100d0d7211 */ /* 0x080fe400078e38ff */
[----:B------:R-:W-:Y:S04]  /*06a0*/  LDS R12, [R22+0x400] ;  /* 0x00040000160c7984 */ /* 0x000fe80000000800 */
[----:B------:R-:W1:Y:S04]  /*06b0*/  LDS R28, [R28] ;  /* 0x000000001c1c7984 */ /* 0x000e680000000800 */
[----:B------:R-:W2:Y:S01]  /*06c0*/  LDS R11, [R13] ;  /* 0x000000000d0b7984 */ /* 0x000ea20000000800 */
[----:B------:R-:W-:Y:S01]  /*06d0*/  IMAD R14, R14, 0x80, R16 ;  /* 0x000000800e0e7824 */ /* 0x000fe200078e0210 */
[----:B------:R-:W-:-:S02]  /*06e0*/  LEA R15, R15, R16, 0x7 ;  /* 0x000000100f0f7211 */ /* 0x000fc400078e38ff */
[----:B------:R-:W-:Y:S04]  /*06f0*/  LDS R13, [R22+0x580] ;  /* 0x00058000160d7984 */ /* 0x000fe80000000800 */
[----:B------:R-:W-:Y:S04]  /*0700*/  LDS R14, [R14] ;  /* 0x000000000e0e7984 */ /* 0x000fe80000000800 */
[----:B------:R-:W-:Y:S01]  /*0710*/  LDS R15, [R15] ;  /* 0x000000000f0f7984 */ /* 0x000fe20000000800 */
[----:B0-----:R-:W-:-:S04]  /*0720*/  FFMA R9, R27, R9, R10 ;  /* 0x000000091b097223 */ /* 0x001fc8000000000a */
[----:B-1----:R-:W-:Y:S02]  /*0730*/  FFMA R10, R28, R12, R9 ;  /* 0x0000000c1c0a7223 */ /* 0x002fe40000000009 */
[----:B------:R-:W0:Y:S02]  /*0740*/  LDS R12, [R22+0x500] ;  /* 0x00050000160c7984 */ /* 0x000e240000000800 */
[----:B--2---:R-:W-:Y:S02]  /*0750*/  FFMA R27, R11, R8, R10 ;  /* 0x000000080b1b7223 */ /* 0x004fe4000000000a */
[----:B------:R-:W1:Y:S04]  /*0760*/  LDS.128 R8, [R19+0x2030] ;  /* 0x0020300013087984 */ /* 0x000e680000000c00 */
[----:B------:R-:W-:Y:S01]  /*0770*/  LDS R28, [R22+0x600] ;  /* 0x00060000161c7984 */ /* 0x000fe20000000800 */
[----:B0-----:R-:W-:Y:S01]  /*0780*/  FFMA R12, R14, R12, R27 ;  /* 0x0000000c0e0c7223 */ /* 0x001fe2000000001b */
[-C--:B-1----:R-:W-:Y:S01]  /*0790*/  LEA R26, R8, R16.reuse, 0x7 ;  /* 0x00000010081a7211 */ /* 0x082fe200078e38ff */
[----:B------:R-:W-:Y:S01]  /*07a0*/  IMAD R9, R9, 0x80, R16 ;  /* 0x0000008009097824 */ /* 0x000fe200078e0210 */
[----:B------:R-:W-:Y:S04]  /*07b0*/  LDS R8, [R22+0x680] ;  /* 0x0006800016087984 */ /* 0x000fe80000000800 */
[----:B------:R-:W0:Y:S04]  /*07c0*/  LDS R27, [R26] ;  /* 0x000000001a1b7984 */ /* 0x000e280000000800 */
[----:B------:R-:W1:Y:S01]  /*07d0*/  LDS R9, [R9] ;  /* 0x0000000009097984 */ /* 0x000e620000000800 */
[----:B------:R-:W-:Y:S01]  /*07e0*/  FFMA R12, R15, R13, R12 ;  /* 0x0000000d0f0c7223 */ /* 0x000fe2000000000c */
[----:B------:R-:W-:-:S02]  /*07f0*/  LEA R29, R10, R16, 0x7 ;  /* 0x000000100a1d7211 */ /* 0x000fc400078e38ff */
[----:B------:R-:W-:Y:S01]  /*0800*/  LDS R10, [R22+0x700] ;  /* 0x00070000160a7984 */ /* 0x000fe20000000800 */
[----:B0-----:R-:W-:-:S03]  /*0810*/  FFMA R12, R27, R28, R12 ;  /* 0x0000001c1b0c7223 */ /* 0x001fc6000000000c */
[----:B------:R-:W0:Y:S01]  /*0820*/  LDS R28, [R29] ;  /* 0x000000001d1c7984 */ /* 0x000e220000000800 */
[----:B-1----:R-:W-:-:S03]  /*0830*/  FFMA R27, R9, R8, R12 ;  /* 0x00000008091b7223 */ /* 0x002fc6000000000c */
        /* <DEDUP_REMOVED lines=11> */
[----:B------:R-:W-:Y:S01]  /*08f0*/  LEA R14, R14, R16, 0x7 ;  /* 0x000000100e0e7211 */ /* 0x000fe200078e38ff */
[----:B------:R-:W-:-:S02]  /*0900*/  IMAD R15, R15, 0x80, R16 ;  /* 0x000000800f0f7824 */ /* 0x000fc400078e0210 */
        /* <DEDUP_REMOVED lines=10> */
[----:B-1----:R-:W-:-:S02]  /*09b0*/  LEA R26, R8, R16, 0x7 ;  /* 0x00000010081a7211 */ /* 0x002fc400078e38ff */
[----:B------:R-:W-:Y:S01]  /*09c0*/  LEA R9, R9, R16, 0x7 ;  /* 0x0000001009097211 */ /* 0x000fe200078e38ff */
[----:B------:R-:W-:Y:S04]  /*09d0*/  LDS R8, [R22+0xa80] ;  /* 0x000a800016087984 */ /* 0x000fe80000000800 */
[----:B------:R-:W0:Y:S04]  /*09e0*/  LDS R27, [R26] ;  /* 0x000000001a1b7984 */ /* 0x000e280000000800 */
[----:B------:R-:W1:Y:S01]  /*09f0*/  LDS R9, [R9] ;  /* 0x0000000009097984 */ /* 0x000e620000000800 */
[----:B------:R-:W-:Y:S01]  /*0a00*/  FFMA R12, R15, R13, R12 ;  /* 0x0000000d0f0c7223 */ /* 0x000fe2000000000c */
[----:B------:R-:W-:-:S02]  /*0a10*/  IMAD R29, R10, 0x80, R16 ;  /* 0x000000800a1d7824 */ /* 0x000fc400078e0210 */
[----:B------:R-:W-:Y:S01]  /*0a20*/  LDS R10, [R22+0xb00] ;  /* 0x000b0000160a7984 */ /* 0x000fe20000000800 */
[----:B0-----:R-:W-:-:S03]  /*0a30*/  FFMA R12, R27, R28, R12 ;  /* 0x0000001c1b0c7223 */ /* 0x001fc6000000000c */
[----:B------:R-:W-:Y:S01]  /*0a40*/  LDS R28, [R29] ;  /* 0x000000001d1c7984 */ /* 0x000fe20000000800 */
[----:B-1----:R-:W-:-:S03]  /*0a50*/  FFMA R27, R9, R8, R12 ;  /* 0x00000008091b7223 */ /* 0x002fc6000000000c */
[----:B------:R-:W0:Y:S01]  /*0a60*/  LDS.128 R12, [R19+0x2060] ;  /* 0x00206000130c7984 */ /* 0x000e220000000c00 */
[----:B------:R-:W-:-:S03]  /*0a70*/  LEA R26, R11, R16, 0x7 ;  /* 0x000000100b1a7211 */ /* 0x000fc600078e38ff */
[----:B------:R-:W-:Y:S04]  /*0a80*/  LDS R9, [R22+0xb80] ;  /* 0x000b800016097984 */ /* 0x000fe80000000800 */
[----:B------:R-:W1:Y:S04]  /*0a90*/  LDS R11, [R26] ;  /* 0x000000001a0b7984 */ /* 0x000e680000000800 */
[----:B------:R-:W-:Y:S04]  /*0aa0*/  LDS R8, [R22+0xc00] ;  /* 0x000c000016087984 */ /* 0x000fe80000000800 */
[----:B------:R-:W-:Y:S01]  /*0ab0*/  LDS R26, [R22+0xd00] ;  /* 0x000d0000161a7984 */ /* 0x000fe20000000800 */
[----:B0-----:R-:W-:Y:S01]  /*0ac0*/  LEA R12, R12, R16, 0x7 ;  /* 0x000000100c0c7211 */ /* 0x001fe200078e38ff */
[----:B------:R-:W-:Y:S01]  /*0ad0*/  FFMA R10, R28, R10, R27 ;  /* 0x0000000a1c0a7223 */ /* 0x000fe2000000001b */
[----:B------:R-:W-:Y:S01]  /*0ae0*/  IMAD R27, R13, 0x80, R16 ;  /* 0x000000800d1b7824 */ /* 0x000fe200078e0210 */
[----:B------:R-:W-:Y:S04]  /*0af0*/  LDS R28, [R22+0xc80] ;  /* 0x000c8000161c7984 */ /* 0x000fe80000000800 */
[----:B------:R-:W0:Y:S04]  /*0b00*/  LDS R12, [R12] ;  /* 0x000000000c0c7984 */ /* 0x000e280000000800 */
[----:B------:R-:W2:Y:S01]  /*0b10*/  LDS R13, [R27] ;  /* 0x000000001b0d7984 */ /* 0x000ea20000000800 */
[----:B-1----:R-:W-:Y:S01]  /*0b20*/  FFMA R9, R11, R9, R10 ;  /* 0x000000090b097223 */ /* 0x002fe2000000000a */
[----:B------:R-:W-:-:S02]  /*0b30*/  LEA R14, R14, R16, 0x7 ;  /* 0x000000100e0e7211 */ /* 0x000fc400078e38ff */
[----:B------:R-:W-:Y:S04]  /*0b40*/  LDS R27, [R22+0xf00] ;  /* 0x000f0000161b7984 */ /* 0x000fe80000000800 */
[----:B------:R-:W1:Y:S01]  /*0b50*/  LDS R14, [R14] ;  /* 0x000000000e0e7984 */ /* 0x000e620000000800 */
[----:B0-----:R-:W-:-:S03]  /*0b60*/  FFMA R8, R12, R8, R9 ;  /* 0x000000080c087223 */ /* 0x001fc60000000009 */
[----:B------:R-:W-:Y:S01]  /*0b70*/  LDS R12, [R22+0xd80] ;  /* 0x000d8000160c7984 */ /* 0x000fe20000000800 */
[----:B--2---:R-:W-:-:S03]  /*0b80*/  FFMA R13, R13, R28, R8 ;  /* 0x0000001c0d0d7223 */ /* 0x004fc60000000008 */
[----:B------:R-:W0:Y:S01]  /*0b90*/  LDS.128 R8, [R19+0x2070] ;  /* 0x0020700013087984 */ /* 0x000e220000000c00 */
[----:B------:R-:W-:-:S05]  /*0ba0*/  LEA R28, R15, R16, 0x7 ;  /* 0x000000100f1c7211 */ /* 0x000fca00078e38ff */
[----:B------:R-:W2:Y:S01]  /*0bb0*/  LDS R15, [R28] ;  /* 0x000000001c0f7984 */ /* 0x000ea20000000800 */
[----:B-1----:R-:W-:Y:S01]  /*0bc0*/  FFMA R26, R14, R26, R13 ;  /* 0x0000001a0e1a7223 */ /* 0x002fe2000000000d */
[----:B0-----:R-:W-:Y:S02]  /*0bd0*/  IMAD R29, R8, 0x80, R16 ;  /* 0x00000080081d7824 */ /* 0x001fe400078e0210 */
[----:B------:R-:W-:Y:S04]  /*0be0*/  LDS R8, [R22+0xe00] ;  /* 0x000e000016087984 */ /* 0x000fe80000000800 */
[----:B------:R-:W0:Y:S01]  /*0bf0*/  LDS R13, [R29] ;  /* 0x000000001d0d7984 */ /* 0x000e220000000800 */
[----:B------:R-:W-:Y:S01]  /*0c00*/  LEA R9, R9, R16, 0x7 ;  /* 0x0000001009097211 */ /* 0x000fe200078e38ff */
[----:B--2---:R-:W-:Y:S01]  /*0c10*/  FFMA R26, R15, R12, R26 ;  /* 0x0000000c0f1a7223 */ /* 0x004fe2000000001a */
[----:B------:R-:W-:Y:S01]  /*0c20*/  LEA R14, R10, R16, 0x7 ;  /* 0x000000100a0e7211 */ /* 0x000fe200078e38ff */
[----:B------:R-:W-:Y:S01]  /*0c30*/  IMAD R11, R11, 0x80, R16 ;  /* 0x000000800b0b7824 */ /* 0x000fe200078e0210 */
[----:B------:R-:W-:Y:S04]  /*0c40*/  LDS R10, [R22+0xe80] ;  /* 0x000e8000160a7984 */ /* 0x000fe80000000800 */
[----:B------:R1:W2:Y:S04]  /*0c50*/  LDS R15, [R9] ;  /* 0x00000000090f7984 */ /* 0x0002a80000000800 */
[----:B------:R-:W3:Y:S04]  /*0c60*/  LDS R14, [R14] ;  /* 0x000000000e0e7984 */ /* 0x000ee80000000800 */
[----:B------:R-:W-:Y:S04]  /*0c70*/  LDS R11, [R11] ;  /* 0x000000000b0b7984 */ /* 0x000fe80000000800 */
[----:B------:R-:W4:Y:S01]  /*0c80*/  LDS R12, [R22+0xf80] ;  /* 0x000f8000160c7984 */ /* 0x000f220000000800 */
[----:B------:R-:W-:-:S04]  /*0c90*/  UIADD3 UR4, UPT, UPT, UR4, 0x20, URZ ;  /* 0x0000002004047890 */ /* 0x000fc8000fffe0ff */
[----:B------:R-:W-:Y:S01]  /*0ca0*/  UISETP.GE.AND UP0, UPT, UR4, UR9, UPT ;  /* 0x000000090400728c */ /* 0x000fe2000bf06270 */
[----:B0-----:R-:W-:Y:S02]  /*0cb0*/  FFMA R26, R13, R8, R26 ;  /* 0x000000080d1a7223 */ /* 0x001fe4000000001a */
[----:B-1----:R-:W0:Y:S02]  /*0cc0*/  LDC.64 R8, c[0x0][0x3a0] ;  /* 0x0000e800ff087b82 */ /* 0x002e240000000a00 */
[----:B--2---:R-:W-:-:S04]  /*0cd0*/  FFMA R15, R15, R10, R26 ;  /* 0x0000000a0f0f7223 */ /* 0x004fc8000000001a */
[----:B---3--:R-:W-:Y:S01]  /*0ce0*/  FFMA R10, R14, R27, R15 ;  /* 0x0000001b0e0a7223 */ /* 0x008fe2000000000f */
[----:B------:R-:W-:-:S03]  /*0cf0*/  VIADD R20, R20, UR6 ;  /* 0x0000000614147c36 */ /* 0x000fc60008000000 */
[----:B----4-:R-:W-:Y:S01]  /*0d00*/  FFMA R10, R11, R12, R10 ;  /* 0x0000000c0b0a7223 */ /* 0x010fe2000000000a */
[----:B0-----:R-:W-:Y:S02]  /*0d10*/  LEA R21, R9, R21, 0x5 ;  /* 0x0000001509157211 */ /* 0x001fe400078e28ff */
[----:B------:R-:W-:Y:S01]  /*0d20*/  LEA R23, R8, R23, 0x5 ;  /* 0x0000001708177211 */ /* 0x000fe200078e28ff */
[----:B------:R-:W-:Y:S06]  /*0d30*/  BAR.SYNC.DEFER_BLOCKING 0x0 ;  /* 0x0000000000007b1d */ /* 0x000fec0000010000 */
[----:B------:R-:W-:Y:S05]  /*0d40*/  BRA.U !UP0, `(.L_x_1) ;  /* 0xfffffff5085c7547 */ /* 0x000fea000b83ffff */
.L_x_0:
[----:B------:R-:W0:Y:S01]  /*0d50*/  S2R R0, SR_TID.X ;  /* 0x0000000000007919 */ /* 0x000e220000002100 */
[----:B------:R-:W1:Y:S01]  /*0d60*/  LDC.64 R2, c[0x0][0x398] ;  /* 0x0000e600ff027b82 */ /* 0x000e620000000a00 */
[----:B------:R-:W2:Y:S01]  /*0d70*/  LDCU UR4, c[0x0][0x3a4] ;  /* 0x00007480ff0477ac */ /* 0x000ea20008000800 */
[----:B------:R-:W-:Y:S02]  /*0d80*/  IADD3 R25, PT, PT, R25, UR5, RZ ;  /* 0x0000000519197c10 */ /* 0x000fe4000fffe0ff */
[----:B0-----:R-:W-:-:S04]  /*0d90*/  LOP3.LUT R0, R0, 0x1f, RZ, 0xc0, !PT ;  /* 0x0000001f00007812 */ /* 0x001fc800078ec0ff */
[----:B------:R-:W-:-:S05]  /*0da0*/  IADD3 R0, PT, PT, R0, UR7, RZ ;  /* 0x0000000700007c10 */ /* 0x000fca000fffe0ff */
[----:B--2---:R-:W-:-:S04]  /*0db0*/  IMAD R25, R25, UR4, R0 ;  /* 0x0000000419197c24 */ /* 0x004fc8000f8e0200 */
[----:B-1----:R-:W-:-:S05]  /*0dc0*/  IMAD.WIDE R2, R25, 0x4, R2 ;  /* 0x0000000419027825 */ /* 0x002fca00078e0202 */
[----:B------:R-:W-:Y:S01]  /*0dd0*/  STG.E desc[UR10][R2.64], R10 ;  /* 0x0000000a02007986 */ /* 0x000fe2000c10190a */
[----:B------:R-:W-:Y:S05]  /*0de0*/  EXIT ;  /* 0x000000000000794d */ /* 0x000fea0003800000 */
.L_x_2:
[----:B------:R-:W-:-:S00]  /*0df0*/  BRA `(.L_x_2) ;  /* 0xfffffffc00fc7947 */ /* 0x000fc0000383ffff */
[----:B------:R-:W-:-:S00]  /*0e00*/  NOP ;  /* 0x0000000000007918 */ /* 0x000fc00000000000 */
[----:B------:R-:W-:-:S00]  /*0e10*/  NOP ;  /* 0x0000000000007918 */ /* 0x000fc00000000000 */
[----:B------:R-:W-:-:S00]  /*0e20*/  NOP ;  /* 0x0000000000007918 */ /* 0x000fc00000000000 */
[----:B------:R-:W-:-:S00]  /*0e30*/  NOP ;  /* 0x0000000000007918 */ /* 0x000fc00000000000 */
[----:B------:R-:W-:-:S00]  /*0e40*/  NOP ;  /* 0x0000000000007918 */ /* 0x000fc00000000000 */
[----:B------:R-:W-:-:S00]  /*0e50*/  NOP ;  /* 0x0000000000007918 */ /* 0x000fc00000000000 */
[----:B------:R-:W-:-:S00]  /*0e60*/  NOP ;  /* 0x0000000000007918 */ /* 0x000fc00000000000 */
[----:B------:R-:W-:-:S00]  /*0e70*/  NOP ;  /* 0x0000000000007918 */ /* 0x000fc00000000000 */
.L_x_16:


//--------------------- .text._Z6nmGEMMILi32ELi32ELi32ELi4EEvPfS0_PiS0_iiii --------------------------
	.section	.text._Z6nmGEMMILi32ELi32ELi32ELi4EEvPfS0_PiS0_iiii,"ax",@progbits
	.align	128
        .global         _Z6nmGEMMILi32ELi32ELi32ELi4EEvPfS0_PiS0_iiii
        .type           _Z6nmGEMMILi32ELi32ELi32ELi4EEvPfS0_PiS0_iiii,@function
        .size           _Z6nmGEMMILi32ELi32ELi32ELi4EEvPfS0_PiS0_iiii,(.L_x_17 - _Z6nmGEMMILi32ELi32ELi32ELi4EEvPfS0_PiS0_iiii)
        .other          _Z6nmGEMMILi32ELi32ELi32ELi4EEvPfS0_PiS0_iiii,@"STO_CUDA_ENTRY STV_DEFAULT"
_Z6nmGEMMILi32ELi32ELi32ELi4EEvPfS0_PiS0_iiii:
.text._Z6nmGEMMILi32ELi32ELi32ELi4EEvPfS0_PiS0_iiii:
[----:B------:R-:W-:Y:S01]  /*0000*/  LDC R1, c[0x0][0x37c] ;  /* 0x0000df00ff017b82 */ /* 0x000fe20000000800 */
[----:B------:R-:W0:Y:S01]  /*0010*/  S2R R0, SR_TID.X ;  /* 0x0000000000007919 */ /* 0x000e220000002100 */
[----:B------:R-:W1:Y:S06]  /*0020*/  LDCU UR4, c[0x0][0x3ac] ;  /* 0x00007580ff0477ac */ /* 0x000e6c0008000800 */
[----:B------:R-:W2:Y:S01]  /*0030*/  S2UR UR6, SR_CTAID.Y ;  /* 0x00000000000679c3 */ /* 0x000ea20000002600 */
[----:B------:R-:W-:Y:S01]  /*0040*/  IMAD.MOV.U32 R24, RZ, RZ, RZ ;  /* 0x000000ffff187224 */ /* 0x000fe200078e00ff */
        /* <DEDUP_REMOVED lines=8> */
[----:B------:R-:W0:Y:S01]  /*00d0*/  S2UR UR12, SR_CgaCtaId ;  /* 0x00000000000c79c3 */ /* 0x000e220000008800 */
[----:B------:R-:W1:Y:S01]  /*00e0*/  LDCU UR15, c[0x0][0x3a4] ;  /* 0x00007480ff0f77ac */ /* 0x000e620008000800 */
[----:B------:R-:W-:Y:S01]  /*00f0*/  IMAD.MOV.U32 R24, RZ, RZ, RZ ;  /* 0x000000ffff187224 */ /* 0x000fe200078e00ff */
[----:B------:R-:W2:Y:S01]  /*0100*/  LDCU UR13, c[0x0][0x3ac] ;  /* 0x00007580ff0d77ac */ /* 0x000ea20008000800 */
[----:B------:R-:W-:Y:S01]  /*0110*/  UMOV UR8, 0x400 ;  /* 0x0000040000087882 */ /* 0x000fe20000000000 */
[----:B------:R-:W-:Y:S02]  /*0120*/  UISETP.GE.U32.AND UP1, UPT, UR4, 0x5, UPT ;  /* 0x000000050400788c */ /* 0x000fe4000bf26070 */
[----:B------:R-:W-:Y:S02]  /*0130*/  UIADD3 UR10, UPT, UPT, UR8, 0x1000, URZ ;  /* 0x00001000080a7890 */ /* 0x000fe4000fffe0ff */
[----:B------:R-:W-:Y:S02]  /*0140*/  UIADD3 UR11, UPT, UPT, UR4, -0x1, URZ ;  /* 0xffffffff040b7890 */ /* 0x000fe4000fffe0ff */
[----:B------:R-:W-:Y:S01]  /*0150*/  ULOP3.LUT UR7, UR7, 0x7ffffff, URZ, 0xc0, !UPT ;  /* 0x07ffffff07077892 */ /* 0x000fe2000f8ec0ff */
[----:B------:R-:W-:Y:S01]  /*0160*/  UMOV UR4, URZ ;  /* 0x000000ff00047c82 */ /* 0x000fe20008000000 */
[----:B-1----:R-:W-:Y:S01]  /*0170*/  IMAD.U32 R9, RZ, RZ, UR15 ;  /* 0x0000000fff097e24 */ /* 0x002fe2000f8e00ff */
[----:B------:R-:W-:Y:S01]  /*0180*/  UMOV UR5, URZ ;  /* 0x000000ff00057c82 */ /* 0x000fe20008000000 */
[----:B--2---:R-:W-:-:S03]  /*0190*/  UIADD3 UR13, UPT, UPT, UR13, -0x1, URZ ;  /* 0xffffffff0d0d7890 */ /* 0x004fc6000fffe0ff */
[----:B------:R-:W-:Y:S01]  /*01a0*/  SHF.R.S32.HI R2, RZ, 0x1f, R9 ;  /* 0x0000001fff027819 */ /* 0x000fe20000011409 */
[----:B0-----:R-:W-:Y:S02]  /*01b0*/  ULEA UR9, UR12, UR8, 0x18 ;  /* 0x000000080c097291 */ /* 0x001fe4000f8ec0ff */
[----:B------:R-:W-:Y:S01]  /*01c0*/  ULEA UR10, UR12, UR10, 0x18 ;  /* 0x0000000a0c0a7291 */ /* 0x000fe2000f8ec0ff */
[----:B------:R-:W-:Y:S01]  /*01d0*/  LEA.HI R2, R2, R9, RZ, 0x5 ;  /* 0x0000000902027211 */ /* 0x000fe200078f28ff */
[----:B------:R-:W-:Y:S02]  /*01e0*/  UIADD3 UR8, UPT, UPT, UR8, 0x1200, URZ ;  /* 0x0000120008087890 */ /* 0x000fe4000fffe0ff */
[C---:B------:R-:W-:Y:S01]  /*01f0*/  LEA R21, R5.reuse, UR9, 0x2 ;  /* 0x0000000905157c11 */ /* 0x040fe2000f8e10ff */
[----:B------:R-:W-:Y:S01]  /*0200*/  ULOP3.LUT UP0, URZ, UR13, 0x4, URZ, 0xc0, !UPT ;  /* 0x000000040dff7892 */ /* 0x000fe2000f80c0ff */
[----:B------:R-:W-:Y:S01]  /*0210*/  LEA R23, R5, UR10, 0x2 ;  /* 0x0000000a05177c11 */ /* 0x000fe2000f8e10ff */
[----:B------:R-:W-:Y:S01]  /*0220*/  ULEA UR8, UR12, UR8, 0x18 ;  /* 0x000000080c087291 */ /* 0x000fe2000f8ec0ff */
[C---:B------:R-:W-:Y:S01]  /*0230*/  LEA R22, R4.reuse, UR9, 0x2 ;  /* 0x0000000904167c11 */ /* 0x040fe2000f8e10ff */
[C---:B------:R-:W-:Y:S01]  /*0240*/  IMAD R21, R4.reuse, 0x80, R21 ;  /* 0x0000008004157824 */ /* 0x040fe200078e0215 */
[----:B------:R-:W-:Y:S01]  /*0250*/  SHF.R.S32.HI R3, RZ, 0x5, R2 ;  /* 0x00000005ff037819 */ /* 0x000fe20000011402 */
[----:B------:R-:W-:-:S02]  /*0260*/  IMAD R20, R4, 0x80, R23 ;  /* 0x0000008004147824 */ /* 0x000fc400078e0217 */
[----:B------:R-:W-:Y:S01]  /*0270*/  LEA R18, R0, UR8, 0x2 ;  /* 0x0000000800127c11 */ /* 0x000fe2000f8e10ff */
[----:B------:R-:W-:Y:S06]  /*0280*/  BRA.U !UP1, `(.L_x_4) ;  /* 0x0000000509e47547 */ /* 0x000fec000b800000 */
[----:B------:R-:W0:Y:S01]  /*0290*/  LDC R16, c[0x0][0x3a0] ;  /* 0x0000e800ff107b82 */ /* 0x000e220000000800 */
[--C-:B------:R-:W-:Y:S01]  /*02a0*/  IMAD R15, R4, R9, R5.reuse ;  /* 0x00000009040f7224 */ /* 0x100fe200078e0205 */
[----:B------:R-:W-:Y:S01]  /*02b0*/  ULEA.HI UR11, UR11, 0x1, URZ, 0x1e ;  /* 0x000000010b0b7891 */ /* 0x000fe2000f8ff0ff */
[----:B------:R-:W-:Y:S01]  /*02c0*/  IMAD R17, R0, R3, RZ ;  /* 0x0000000300117224 */ /* 0x000fe200078e02ff */
[----:B------:R-:W1:Y:S01]  /*02d0*/  LDCU.64 UR12, c[0x0][0x380] ;  /* 0x00007000ff0c77ac */ /* 0x000e620008000a00 */
[----:B------:R-:W-:Y:S02]  /*02e0*/  IMAD.SHL.U32 R2, R9, 0x4, RZ ;  /* 0x0000000409027824 */ /* 0x000fe400078e00ff */
[----:B------:R-:W-:Y:S01]  /*02f0*/  IMAD.MOV.U32 R24, RZ, RZ, RZ ;  /* 0x000000ffff187224 */ /* 0x000fe200078e00ff */
[C---:B------:R-:W-:Y:S01]  /*0300*/  IADD3 R7, P2, PT, R17.reuse, UR7, RZ ;  /* 0x0000000711077c10 */ /* 0x040fe2000ff5e0ff */
[----:B------:R-:W-:Y:S01]  /*0310*/  ULOP3.LUT UR11, UR11, 0x7ffffffe, URZ, 0xc0, !UPT ;  /* 0x7ffffffe0b0b7892 */ /* 0x000fe2000f8ec0ff */
[----:B------:R-:W-:Y:S01]  /*0320*/  IMAD.MOV.U32 R6, RZ, RZ, RZ ;  /* 0x000000ffff067224 */ /* 0x000fe200078e00ff */
[----:B------:R-:W-:Y:S01]  /*0330*/  UMOV UR4, URZ ;  /* 0x000000ff00047c82 */ /* 0x000fe20008000000 */
[----:B------:R-:W-:Y:S01]  /*0340*/  IMAD.MOV.U32 R12, RZ, RZ, RZ ;  /* 0x000000ffff0c7224 */ /* 0x000fe200078e00ff */
[----:B------:R-:W-:Y:S01]  /*0350*/  LEA.HI.X.SX32 R17, R17, RZ, 0x1, P2 ;  /* 0x000000ff11117211 */ /* 0x000fe200010f0eff */
[----:B------:R-:W-:Y:S01]  /*0360*/  IMAD.MOV.U32 R14, RZ, RZ, RZ ;  /* 0x000000ffff0e7224 */ /* 0x000fe200078e00ff */
[----:B------:R-:W-:Y:S01]  /*0370*/  UIADD3 UR11, UPT, UPT, -UR11, URZ, URZ ;  /* 0x000000ff0b0b7290 */ /* 0x000fe2000fffe1ff */
[----:B------:R-:W-:Y:S01]  /*0380*/  UMOV UR5, URZ ;  /* 0x000000ff00057c82 */ /* 0x000fe20008000000 */
[----:B0-----:R-:W-:Y:S01]  /*0390*/  IMAD R19, R4, R16, R5 ;  /* 0x0000001004137224 */ /* 0x001fe200078e0205 */
[----:B------:R-:W-:Y:S01]  /*03a0*/  IADD3 R5, P1, PT, R15, UR14, RZ ;  /* 0x0000000e0f057c10 */ /* 0x000fe2000ff3e0ff */
[----:B------:R-:W-:-:S02]  /*03b0*/  IMAD.SHL.U32 R4, R3, 0x4, RZ ;  /* 0x0000000403047824 */ /* 0x000fc400078e00ff */
[----:B------:R-:W-:Y:S01]  /*03c0*/  IMAD.SHL.U32 R16, R16, 0x20, RZ ;  /* 0x0000002010107824 */ /* 0x000fe200078e00ff */
[----:B------:R-:W-:Y:S02]  /*03d0*/  IADD3 R13, P0, PT, R19, UR6, RZ ;  /* 0x00000006130d7c10 */ /* 0x000fe4000ff1e0ff */
[----:B------:R-:W-:Y:S02]  /*03e0*/  LEA.HI.X.SX32 R15, R15, RZ, 0x1, P1 ;  /* 0x000000ff0f0f7211 */ /* 0x000fe400008f0eff */
[----:B-1----:R-:W-:-:S09]  /*03f0*/  LEA.HI.X.SX32 R19, R19, RZ, 0x1, P0 ;  /* 0x000000ff13137211 */ /* 0x002fd200000f0eff */
.L_x_5:
[----:B------:R-:W-:Y:S02]  /*0400*/  ISETP.GE.U32.AND P1, PT, R0, 0x80, PT ;  /* 0x000000800000780c */ /* 0x000fe40003f26070 */
[----:B------:R-:W-:Y:S02]  /*0410*/  IADD3 R10, P2, PT, R14, R13, RZ ;  /* 0x0000000d0e0a7210 */ /* 0x000fe40007f5e0ff */
[----:B------:R-:W-:Y:S02]  /*0420*/  ISETP.GE.U32.AND P0, PT, R0, 0x4, PT ;  /* 0x000000040000780c */ /* 0x000fe40003f06070 */
[----:B------:R-:W-:Y:S02]  /*0430*/  LEA.HI.X.SX32 R25, R14, R19, 0x1, P2 ;  /* 0x000000130e197211 */ /* 0x000fe400010f0eff */
[----:B------:R-:W-:-:S04]  /*0440*/  LEA R26, P2, R10, UR12, 0x2 ;  /* 0x0000000c0a1a7c11 */ /* 0x000fc8000f8410ff */
[----:B------:R-:W-:Y:S01]  /*0450*/  LEA.HI.X R27, R10, UR13, R25, 0x2, P2 ;  /* 0x0000000d0a1b7c11 */ /* 0x000fe200090f1419 */
[----:B------:R-:W0:Y:S01]  /*0460*/  @!P1 LDC.64 R8, c[0x0][0x388] ;  /* 0x0000e200ff089b82 */ /* 0x000e220000000a00 */
[C---:B------:R-:W-:Y:S02]  /*0470*/  @!P1 IADD3 R11, P3, PT, R6.reuse, R5, RZ ;  /* 0x00000005060b9210 */ /* 0x040fe40007f7e0ff */
[----:B------:R-:W-:Y:S01]  /*0480*/  SHF.R.S32.HI R28, RZ, 0x1f, R12 ;  /* 0x0000001fff1c7819 */ /* 0x000fe2000001140c */
[----:B------:R-:W2:Y:S01]  /*0490*/  LDG.E R26, desc[UR16][R26.64] ;  /* 0x000000101a1a7981 */ /* 0x000ea2000c1e1900 */
[----:B0-----:R-:W-:Y:S02]  /*04a0*/  @!P1 LEA R10, P2, R11, R8, 0x2 ;  /* 0x000000080b0a9211 */ /* 0x001fe400078410ff */
[----:B------:R-:W-:-:S04]  /*04b0*/  @!P1 LEA.HI.X.SX32 R8, R6, R15, 0x1, P3 ;  /* 0x0000000f06089211 */ /* 0x000fc800018f0eff */
[----:B------:R-:W-:Y:S02]  /*04c0*/  @!P1 LEA.HI.X R11, R11, R9, R8, 0x2, P2 ;  /* 0x000000090b0b9211 */ /* 0x000fe400010f1408 */
[----:B------:R-:W0:Y:S01]  /*04d0*/  @!P0 LDC.64 R8, c[0x0][0x390] ;  /* 0x0000e400ff088b82 */ /* 0x000e220000000a00 */
[----:B------:R-:W-:Y:S02]  /*04e0*/  @!P0 IADD3 R29, P2, PT, R12, R7, RZ ;  /* 0x000000070c1d8210 */ /* 0x000fe40007f5e0ff */
[----:B------:R1:W3:Y:S03]  /*04f0*/  @!P1 LDG.E R25, desc[UR16][R10.64] ;  /* 0x000000100a199981 */ /* 0x0002e6000c1e1900 */
[----:B-1----:R-:W-:Y:S01]  /*0500*/  @!P0 IMAD.X R10, R28, 0x1, R17, P2 ;  /* 0x000000011c0a8824 */ /* 0x002fe200010e0611 */
[----:B0-----:R-:W-:-:S04]  /*0510*/  @!P0 LEA R28, P2, R29, R8, 0x2 ;  /* 0x000000081d1c8211 */ /* 0x001fc800078410ff */
[----:B------:R-:W-:-:S06]  /*0520*/  @!P0 LEA.HI.X R29, R29, R9, R10, 0x2, P2 ;  /* 0x000000091d1d8211 */ /* 0x000fcc00010f140a */
[----:B------:R-:W4:Y:S01]  /*0530*/  @!P0 LDG.E R29, desc[UR16][R28.64] ;  /* 0x000000101c1d8981 */ /* 0x000f22000c1e1900 */
[----:B------:R-:W0:Y:S01]  /*0540*/  S2UR UR8, SR_CgaCtaId ;  /* 0x00000000000879c3 */ /* 0x000e220000008800 */
[----:B------:R-:W-:Y:S02]  /*0550*/  UMOV UR9, 0x400 ;  /* 0x0000040000097882 */ /* 0x000fe40000000000 */
[----:B0-----:R-:W-:Y:S01]  /*0560*/  ULEA UR9, UR8, UR9, 0x18 ;  /* 0x0000000908097291 */ /* 0x001fe2000f8ec0ff */
[----:B--2---:R-:W-:Y:S04]  /*0570*/  STS [R21], R26 ;  /* 0x0000001a15007388 */ /* 0x004fe80000000800 */
[----:B---3--:R-:W-:Y:S04]  /*0580*/  @!P1 STS [R20], R25 ;  /* 0x0000001914009388 */ /* 0x008fe80000000800 */
[----:B----4-:R-:W-:Y:S01]  /*0590*/  @!P0 STS [R18], R29 ;  /* 0x0000001d12008388 */ /* 0x010fe20000000800 */
[----:B------:R-:W-:Y:S06]  /*05a0*/  BAR.SYNC.DEFER_BLOCKING 0x0 ;  /* 0x0000000000007b1d */ /* 0x000fec0000010000 */
[----:B------:R-:W0:Y:S04]  /*05b0*/  LDS.128 R8, [UR9+0x1200] ;  /* 0x00120009ff087984 */ /* 0x000e280008000c00 */
[----:B------:R-:W-:Y:S04]  /*05c0*/  LDS R28, [R23] ;  /* 0x00000000171c7984 */ /* 0x000fe80000000800 */
[----:B------:R-:W-:Y:S01]  /*05d0*/  LDS R25, [R23+0x100] ;  /* 0x0001000017197984 */ /* 0x000fe20000000800 */
[----:B0-----:R-:W-:-:S02]  /*05e0*/  IMAD R27, R8, 0x80, R22 ;  /* 0x00000080081b7824 */ /* 0x001fc400078e0216 */
[--C-:B------:R-:W-:Y:S01]  /*05f0*/  IMAD R9, R9, 0x80, R22.reuse ;  /* 0x0000008009097824 */ /* 0x100fe200078e0216 */
[----:B------:R-:W-:Y:S04]  /*0600*/  LDS R8, [R23+0x80] ;  /* 0x0000800017087984 */ /* 0x000fe80000000800 */
[----:B------:R-:W0:Y:S04]  /*0610*/  LDS R27, [R27] ;  /* 0x000000001b1b7984 */ /* 0x000e280000000800 */
[----:B------:R-:W1:Y:S01]  /*0620*/  LDS R9, [R9] ;  /* 0x0000000009097984 */ /* 0x000e620000000800 */
[----:B------:R-:W-:-:S05]  /*0630*/  IMAD R10, R10, 0x80, R22 ;  /* 0x000000800a0a7824 */ /* 0x000fca00078e0216 */
[----:B------:R-:W2:Y:S01]  /*0640*/  LDS R26, [R10] ;  /* 0x000000000a1a7984 */ /* 0x000ea20000000800 */
[----:B0-----:R-:W-:Y:S01]  /*0650*/  FFMA R28, R27, R28, R24 ;  /* 0x0000001c1b1c7223 */ /* 0x001fe20000000018 */
[----:B------:R-:W-:-:S03]  /*0660*/  IADD3 R24, P0, PT, R16, R13, RZ ;  /* 0x0000000d10187210 */ /* 0x000fc60007f1e0ff */
[----:B-1----:R-:W-:Y:S01]  /*0670*/  FFMA R8, R9, R8, R28 ;  /* 0x0000000809087223 */ /* 0x002fe2000000001c */
[----:B------:R-:W-:Y:S02]  /*0680*/  LEA.HI.X.SX32 R27, R16, R19, 0x1, P0 ;  /* 0x00000013101b7211 */ /* 0x000fe400000f0eff */
[----:B------:R-:W-:-:S04]  /*0690*/  LEA R28, P0, R24, UR12, 0x2 ;  /* 0x0000000c181c7c11 */ /* 0x000fc8000f8010ff */
[----:B------:R-:W-:Y:S02]  /*06a0*/  LEA.HI.X R29, R24, UR13, R27, 0x2, P0 ;  /* 0x0000000d181d7c11 */ /* 0x000fe400080f141b */
[----:B------:R-:W-:Y:S01]  /*06b0*/  ISETP.GT.U32.AND P0, PT, R0, 0x7f, PT ;  /* 0x0000007f0000780c */ /* 0x000fe20003f04070 */
[----:B--2---:R-:W-:Y:S01]  /*06c0*/  FFMA R26, R26, R25, R8 ;  /* 0x000000191a1a7223 */ /* 0x004fe20000000008 */
[----:B------:R-:W-:Y:S01]  /*06d0*/  IMAD R27, R11, 0x80, R22 ;  /* 0x000000800b1b7824 */ /* 0x000fe200078e0216 */
[----:B------:R-:W-:Y:S04]  /*06e0*/  LDS R24, [R23+0x180] ;  /* 0x0001800017187984 */ /* 0x000fe80000000800 */
[----:B------:R0:W1:Y:S01]  /*06f0*/  LDS R25, [R27] ;  /* 0x000000001b197984 */ /* 0x0000620000000800 */
[----:B------:R-:W-:Y:S08]  /*0700*/  BAR.SYNC.DEFER_BLOCKING 0x0 ;  /* 0x0000000000007b1d */ /* 0x000ff00000010000 */
[----:B------:R-:W2:Y:S01]  /*0710*/  @!P0 LDC.64 R8, c[0x0][0x388] ;  /* 0x0000e200ff088b82 */ /* 0x000ea20000000a00 */
[----:B------:R-:W-:Y:S01]  /*0720*/  @!P0 IADD3 R11, P1, PT, R2, R5, RZ ;  /* 0x00000005020b8210 */ /* 0x000fe20007f3e0ff */
[----:B------:R-:W3:Y:S03]  /*0730*/  LDG.E R28, desc[UR16][R28.64] ;  /* 0x000000101c1c7981 */ /* 0x000ee6000c1e1900 */
[----:B--2---:R-:W-:-:S02]  /*0740*/  @!P0 LEA R10, P2, R11, R8, 0x2 ;  /* 0x000000080b0a8211 */ /* 0x004fc400078410ff */
[----:B------:R-:W-:-:S04]  /*0750*/  @!P0 LEA.HI.X.SX32 R8, R2, R15, 0x1, P1 ;  /* 0x0000000f02088211 */ /* 0x000fc800008f0eff */
[----:B------:R-:W-:-:S05]  /*0760*/  @!P0 LEA.HI.X R11, R11, R9, R8, 0x2, P2 ;  /* 0x000000090b0b8211 */ /* 0x000fca00010f1408 */
[----:B0-----:R-:W2:Y:S01]  /*0770*/  @!P0 LDG.E R27, desc[UR16][R10.64] ;  /* 0x000000100a1b8981 */ /* 0x001ea2000c1e1900 */
[----:B------:R-:W-:-:S13]  /*0780*/  ISETP.GT.U32.AND P1, PT, R0, 0x3, PT ;  /* 0x000000030000780c */ /* 0x000fda0003f24070 */
[----:B------:R-:W0:Y:S01]  /*0790*/  @!P1 LDC.64 R8, c[0x0][0x390] ;  /* 0x0000e400ff089b82 */ /* 0x000e220000000a00 */
[----:B---3--:R0:W-:Y:S04]  /*07a0*/  STS [R21], R28 ;  /* 0x0000001c15007388 */ /* 0x0081e80000000800 */
[----:B--2---:R-:W-:Y:S01]  /*07b0*/  @!P0 STS [R20], R27 ;  /* 0x0000001b14008388 */ /* 0x004fe20000000800 */
[----:B------:R-:W-:-:S04]  /*07c0*/  @!P1 IADD3 R29, P0, PT, R4, R7, RZ ;  /* 0x00000007041d9210 */ /* 0x000fc80007f1e0ff */
[----:B0-----:R-:W-:Y:S02]  /*07d0*/  @!P1 LEA R28, P2, R29, R8, 0x2 ;  /* 0x000000081d1c9211 */ /* 0x001fe400078410ff */
[----:B------:R-:W-:-:S04]  /*07e0*/  @!P1 LEA.HI.X.SX32 R8, R4, R17, 0x1, P0 ;  /* 0x0000001104089211 */ /* 0x000fc800000f0eff */
[----:B------:R-:W-:-:S06]  /*07f0*/  @!P1 LEA.HI.X R29, R29, R9, R8, 0x2, P2 ;  /* 0x000000091d1d9211 */ /* 0x000fcc00010f1408 */
[----:B------:R1:W2:Y:S02]  /*0800*/  @!P1 LDG.E R29, desc[UR16][R28.64] ;  /* 0x000000101c1d9981 */ /* 0x0002a4000c1e1900 */
[----:B-1----:R-:W-:Y:S01]  /*0810*/  FFMA R28, R25, R24, R26 ;  /* 0x00000018191c7223 */ /* 0x002fe2000000001a */
[----:B------:R-:W-:-:S04]  /*0820*/  UIADD3 UR11, UPT, UPT, UR11, 0x2, URZ ;  /* 0x000000020b0b7890 */ /* 0x000fc8000fffe0ff */
[----:B------:R-:W-:Y:S01]  /*0830*/  UISETP.NE.AND UP1, UPT, UR11, URZ, UPT ;  /* 0x000000ff0b00728c */ /* 0x000fe2000bf25270 */
[C---:B------:R-:W-:Y:S02]  /*0840*/  IMAD R12, R3.reuse, 0x8, R12 ;  /* 0x00000008030c7824 */ /* 0x040fe400078e020c */
[----:B------:R-:W-:Y:S01]  /*0850*/  IMAD R4, R3, 0x8, R4 ;  /* 0x0000000803047824 */ /* 0x000fe200078e0204 */
[----:B------:R-:W-:Y:S02]  /*0860*/  UIADD3 UR5, UPT, UPT, UR5, 0x8, URZ ;  /* 0x0000000805057890 */ /* 0x000fe4000fffe0ff */
[----:B------:R-:W-:Y:S01]  /*0870*/  UIADD3 UR4, UPT, UPT, UR4, 0x40, URZ ;  /* 0x0000004004047890 */ /* 0x000fe2000fffe0ff */
[----:B--2---:R-:W-:Y:S01]  /*0880*/  @!P1 STS [R18], R29 ;  /* 0x0000001d12009388 */ /* 0x004fe20000000800 */
[----:B------:R-:W-:Y:S06]  /*0890*/  BAR.SYNC.DEFER_BLOCKING 0x0 ;  /* 0x0000000000007b1d */ /* 0x000fec0000010000 */
[----:B------:R-:W0:Y:S04]  /*08a0*/  LDS.128 R8, [UR9+0x1200] ;  /* 0x00120009ff087984 */ /* 0x000e280008000c00 */
[----:B------:R-:W-:Y:S04]  /*08b0*/  LDS R24, [R23] ;  /* 0x0000000017187984 */ /* 0x000fe80000000800 */
[----:B------:R-:W-:Y:S01]  /*08c0*/  LDS R27, [R23+0x100] ;  /* 0x00010000171b7984 */ /* 0x000fe20000000800 */
[----:B0-----:R-:W-:-:S05]  /*08d0*/  IMAD R8, R8, 0x80, R22 ;  /* 0x0000008008087824 */ /* 0x001fca00078e0216 */
[----:B------:R-:W0:Y:S01]  /*08e0*/  LDS R25, [R8] ;  /* 0x0000000008197984 */ /* 0x000e220000000800 */
[----:B------:R-:W-:-:S03]  /*08f0*/  IMAD R26, R9, 0x80, R22 ;  /* 0x00000080091a7824 */ /* 0x000fc600078e0216 */
[----:B------:R-:W-:Y:S04]  /*0900*/  LDS R9, [R23+0x80] ;  /* 0x0000800017097984 */ /* 0x000fe80000000800 */
[----:B------:R-:W1:Y:S01]  /*0910*/  LDS R8, [R26] ;  /* 0x000000001a087984 */ /* 0x000e620000000800 */
[----:B------:R-:W-:-:S06]  /*0920*/  IMAD R10, R10, 0x80, R22 ;  /* 0x000000800a0a7824 */ /* 0x000fcc00078e0216 */
[----:B------:R-:W2:Y:S01]  /*0930*/  LDS R10, [R10] ;  /* 0x000000000a0a7984 */ /* 0x000ea20000000800 */
[----:B0-----:R-:W-:Y:S01]  /*0940*/  FFMA R25, R25, R24, R28 ;  /* 0x0000001819197223 */ /* 0x001fe2000000001c */
[----:B------:R-:W-:Y:S02]  /*0950*/  IMAD R28, R11, 0x80, R22 ;  /* 0x000000800b1c7824 */ /* 0x000fe400078e0216 */
[----:B------:R-:W-:Y:S04]  /*0960*/  LDS R11, [R23+0x180] ;  /* 0x00018000170b7984 */ /* 0x000fe80000000800 */
[----:B------:R-:W0:Y:S01]  /*0970*/  LDS R24, [R28] ;  /* 0x000000001c187984 */ /* 0x000e220000000800 */
[----:B-1----:R-:W-:Y:S02]  /*0980*/  FFMA R25, R8, R9, R25 ;  /* 0x0000000908197223 */ /* 0x002fe40000000019 */
[----:B------:R-:W1:Y:S02]  /*0990*/  LDC.64 R8, c[0x0][0x3a0] ;  /* 0x0000e800ff087b82 */ /* 0x000e640000000a00 */
[----:B--2---:R-:W-:Y:S01]  /*09a0*/  FFMA R25, R10, R27, R25 ;  /* 0x0000001b0a197223 */ /* 0x004fe20000000019 */
[----:B-1----:R-:W-:-:S02]  /*09b0*/  IMAD R16, R8, 0x40, R16 ;  /* 0x0000004008107824 */ /* 0x002fc400078e0210 */
[----:B------:R-:W-:Y:S02]  /*09c0*/  IMAD R14, R8, 0x40, R14 ;  /* 0x00000040080e7824 */ /* 0x000fe400078e020e */
[C---:B------:R-:W-:Y:S02]  /*09d0*/  IMAD R2, R9.reuse, 0x8, R2 ;  /* 0x0000000809027824 */ /* 0x040fe400078e0202 */
[----:B------:R-:W-:Y:S02]  /*09e0*/  IMAD R6, R9, 0x8, R6 ;  /* 0x0000000809067824 */ /* 0x000fe400078e0206 */
[----:B0-----:R-:W-:Y:S01]  /*09f0*/  FFMA R24, R24, R11, R25 ;  /* 0x0000000b18187223 */ /* 0x001fe20000000019 */
[----:B------:R-:W-:Y:S06]  /*0a00*/  BAR.SYNC.DEFER_BLOCKING 0x0 ;  /* 0x0000000000007b1d */ /* 0x000fec0000010000 */
[----:B------:R-:W-:Y:S05]  /*0a10*/  BRA.U UP1, `(.L_x_5) ;  /* 0xfffffff901787547 */ /* 0x000fea000b83ffff */
.L_x_4:
[----:B------:R-:W-:Y:S05]  /*0a20*/  BRA.U UP0, `(.L_x_3) ;  /* 0x0000000100e87547 */ /* 0x000fea000b800000 */
[----:B------:R-:W0:Y:S01]  /*0a30*/  S2R R6, SR_TID.X ;  /* 0x0000000000067919 */ /* 0x000e220000002100 */
[C---:B------:R-:W-:Y:S01]  /*0a40*/  ISETP.GT.U32.AND P0, PT, R0.reuse, 0x3, PT ;  /* 0x000000030000780c */ /* 0x040fe20003f04070 */
[----:B------:R-:W1:Y:S01]  /*0a50*/  LDC R8, c[0x0][0x3a0] ;  /* 0x0000e800ff087b82 */ /* 0x000e620000000800 */
[----:B------:R-:W-:Y:S01]  /*0a60*/  ISETP.GT.U32.AND P1, PT, R0, 0x7f, PT ;  /* 0x0000007f0000780c */ /* 0x000fe20003f24070 */
[----:B------:R-:W2:Y:S01]  /*0a70*/  LDCU.64 UR10, c[0x0][0x380] ;  /* 0x00007000ff0a77ac */ /* 0x000ea20008000a00 */
[----:B------:R-:W-:-:S09]  /*0a80*/  IMAD R10, R9, UR5, RZ ;  /* 0x00000005090a7c24 */ /* 0x000fd2000f8e02ff */
[----:B------:R-:W-:Y:S01]  /*0a90*/  @!P0 IMAD R11, R0, R3, RZ ;  /* 0x00000003000b8224 */ /* 0x000fe200078e02ff */
[----:B------:R-:W3:Y:S01]  /*0aa0*/  @!P0 LDC.64 R4, c[0x0][0x390] ;  /* 0x0000e400ff048b82 */ /* 0x000ee20000000a00 */
[----:B------:R-:W-:-:S03]  /*0ab0*/  IMAD R0, R3, UR5, RZ ;  /* 0x0000000503007c24 */ /* 0x000fc6000f8e02ff */
[----:B------:R-:W-:Y:S02]  /*0ac0*/  @!P0 SHF.R.S32.HI R12, RZ, 0x1f, R11 ;  /* 0x0000001fff0c8819 */ /* 0x000fe4000001140b */
[--C-:B------:R-:W-:Y:S02]  /*0ad0*/  SHF.R.S32.HI R7, RZ, 0x1f, R0.reuse ;  /* 0x0000001fff077819 */ /* 0x100fe40000011400 */
[----:B------:R-:W4:Y:S01]  /*0ae0*/  @!P1 LDC.64 R2, c[0x0][0x388] ;  /* 0x0000e200ff029b82 */ /* 0x000f220000000a00 */
[----:B------:R-:W-:-:S04]  /*0af0*/  @!P0 IADD3 R0, P2, P3, R11, UR7, R0 ;  /* 0x000000070b008c10 */ /* 0x000fc8000fb5e000 */
[----:B------:R-:W-:Y:S02]  /*0b00*/  @!P0 IADD3.X R7, PT, PT, R12, R7, RZ, P2, P3 ;  /* 0x000000070c078210 */ /* 0x000fe400017e64ff */
[----:B------:R-:W-:Y:S02]  /*0b10*/  SHF.R.S32.HI R12, RZ, 0x1f, R10 ;  /* 0x0000001fff0c7819 */ /* 0x000fe4000001140a */
[----:B0-----:R-:W-:Y:S02]  /*0b20*/  LOP3.LUT R13, R6, 0x1f, RZ, 0xc0, !PT ;  /* 0x0000001f060d7812 */ /* 0x001fe400078ec0ff */
[----:B------:R-:W-:Y:S01]  /*0b30*/  SHF.R.U32.HI R14, RZ, 0x5, R6 ;  /* 0x00000005ff0e7819 */ /* 0x000fe20000011606 */
[----:B-1----:R-:W-:-:S04]  /*0b40*/  IMAD R6, R8, UR4, RZ ;  /* 0x0000000408067c24 */ /* 0x002fc8000f8e02ff */
[C-C-:B------:R-:W-:Y:S02]  /*0b50*/  @!P1 IMAD R11, R14.reuse, R9, R13.reuse ;  /* 0x000000090e0b9224 */ /* 0x140fe400078e020d */
[----:B------:R-:W-:Y:S01]  /*0b60*/  IMAD R13, R14, R8, R13 ;  /* 0x000000080e0d7224 */ /* 0x000fe200078e020d */
[----:B------:R-:W-:Y:S02]  /*0b70*/  SHF.R.S32.HI R8, RZ, 0x1f, R6 ;  /* 0x0000001fff087819 */ /* 0x000fe40000011406 */
[----:B------:R-:W-:Y:S02]  /*0b80*/  @!P1 IADD3 R9, P4, P5, R11, UR14, R10 ;  /* 0x0000000e0b099c10 */ /* 0x000fe4000fd9e00a */
[----:B------:R-:W-:Y:S02]  /*0b90*/  @!P1 SHF.R.S32.HI R15, RZ, 0x1f, R11 ;  /* 0x0000001fff0f9819 */ /* 0x000fe4000001140b */
[----:B------:R-:W-:Y:S02]  /*0ba0*/  IADD3 R11, P2, P3, R13, UR6, R6 ;  /* 0x000000060d0b7c10 */ /* 0x000fe4000fb5e006 */
[----:B------:R-:W-:-:S02]  /*0bb0*/  SHF.R.S32.HI R13, RZ, 0x1f, R13 ;  /* 0x0000001fff0d7819 */ /* 0x000fc4000001140d */
[----:B------:R-:W-:Y:S02]  /*0bc0*/  @!P1 IADD3.X R10, PT, PT, R15, R12, RZ, P4, P5 ;  /* 0x0000000c0f0a9210 */ /* 0x000fe400027ea4ff */
[----:B------:R-:W-:Y:S02]  /*0bd0*/  IADD3.X R8, PT, PT, R13, R8, RZ, P2, P3 ;  /* 0x000000080d087210 */ /* 0x000fe400017e64ff */
[C---:B---3--:R-:W-:Y:S02]  /*0be0*/  @!P0 LEA R4, P4, R0.reuse, R4, 0x2 ;  /* 0x0000000400048211 */ /* 0x048fe400078810ff */
[----:B--2---:R-:W-:Y:S02]  /*0bf0*/  LEA R6, P2, R11, UR10, 0x2 ;  /* 0x0000000a0b067c11 */ /* 0x004fe4000f8410ff */
[----:B----4-:R-:W-:Y:S02]  /*0c00*/  @!P1 LEA R2, P3, R9, R2, 0x2 ;  /* 0x0000000209029211 */ /* 0x010fe400078610ff */
[----:B------:R-:W-:-:S02]  /*0c10*/  @!P0 LEA.HI.X R5, R0, R5, R7, 0x2, P4 ;  /* 0x0000000500058211 */ /* 0x000fc400020f1407 */
[----:B------:R-:W-:Y:S02]  /*0c20*/  LEA.HI.X R7, R11, UR11, R8, 0x2, P2 ;  /* 0x0000000b0b077c11 */ /* 0x000fe400090f1408 */
[----:B------:R-:W-:Y:S02]  /*0c30*/  @!P1 LEA.HI.X R3, R9, R3, R10, 0x2, P3 ;  /* 0x0000000309039211 */ /* 0x000fe400018f140a */
[----:B------:R-:W2:Y:S04]  /*0c40*/  @!P0 LDG.E R5, desc[UR16][R4.64] ;  /* 0x0000001004058981 */ /* 0x000ea8000c1e1900 */
[----:B------:R-:W3:Y:S04]  /*0c50*/  LDG.E R6, desc[UR16][R6.64] ;  /* 0x0000001006067981 */ /* 0x000ee8000c1e1900 */
[----:B------:R-:W4:Y:S04]  /*0c60*/  @!P1 LDG.E R3, desc[UR16][R2.64] ;  /* 0x0000001002039981 */ /* 0x000f28000c1e1900 */
[----:B---3--:R-:W-:Y:S04]  /*0c70*/  STS [R21], R6 ;  /* 0x0000000615007388 */ /* 0x008fe80000000800 */
[----:B----4-:R-:W-:Y:S04]  /*0c80*/  @!P1 STS [R20], R3 ;  /* 0x0000000314009388 */ /* 0x010fe80000000800 */
[----:B--2---:R-:W-:Y:S01]  /*0c90*/  @!P0 STS [R18], R5 ;  /* 0x0000000512008388 */ /* 0x004fe20000000800 */
[----:B------:R-:W-:Y:S06]  /*0ca0*/  BAR.SYNC.DEFER_BLOCKING 0x0 ;  /* 0x0000000000007b1d */ /* 0x000fec0000010000 */
[----:B------:R-:W0:Y:S04]  /*0cb0*/  LDS.128 R8, [UR9+0x1200] ;  /* 0x00120009ff087984 */ /* 0x000e280008000c00 */
[----:B------:R-:W-:Y:S04]  /*0cc0*/  LDS R0, [R23] ;  /* 0x0000000017007984 */ /* 0x000fe80000000800 */
[----:B------:R-:W-:Y:S04]  /*0cd0*/  LDS R2, [R23+0x80] ;  /* 0x0000800017027984 */ /* 0x000fe80000000800 */
[----:B------:R-:W-:Y:S04]  /*0ce0*/  LDS R4, [R23+0x100] ;  /* 0x0001000017047984 */ /* 0x000fe80000000800 */
[----:B------:R-:W-:Y:S01]  /*0cf0*/  LDS R5, [R23+0x180] ;  /* 0x0001800017057984 */ /* 0x000fe20000000800 */
[----:B0-----:R-:W-:-:S02]  /*0d00*/  IMAD R8, R8, 0x80, R22 ;  /* 0x0000008008087824 */ /* 0x001fc400078e0216 */
[----:B------:R-:W-:-:S03]  /*0d10*/  IMAD R9, R9, 0x80, R22 ;  /* 0x0000008009097824 */ /* 0x000fc600078e0216 */
[----:B------:R-:W0:Y:S01]  /*0d20*/  LDS R7, [R8] ;  /* 0x0000000008077984 */ /* 0x000e220000000800 */
[----:B------:R-:W-:-:S03]  /*0d30*/  IMAD R10, R10, 0x80, R22 ;  /* 0x000000800a0a7824 */ /* 0x000fc600078e0216 */
[----:B------:R-:W1:Y:S01]  /*0d40*/  LDS R9, [R9] ;  /* 0x0000000009097984 */ /* 0x000e620000000800 */
[----:B------:R-:W-:-:S03]  /*0d50*/  IMAD R11, R11, 0x80, R22 ;  /* 0x000000800b0b7824 */ /* 0x000fc600078e0216 */
[----:B------:R-:W2:Y:S04]  /*0d60*/  LDS R3, [R10] ;  /* 0x000000000a037984 */ /* 0x000ea80000000800 */
[----:B------:R-:W3:Y:S01]  /*0d70*/  LDS R11, [R11] ;  /* 0x000000000b0b7984 */ /* 0x000ee20000000800 */
[----:B0-----:R-:W-:-:S04]  /*0d80*/  FFMA R0, R7, R0, R24 ;  /* 0x0000000007007223 */ /* 0x001fc80000000018 */
[----:B-1----:R-:W-:-:S04]  /*0d90*/  FFMA R0, R9, R2, R0 ;  /* 0x0000000209007223 */ /* 0x002fc80000000000 */
[----:B--2---:R-:W-:-:S04]  /*0da0*/  FFMA R0, R3, R4, R0 ;  /* 0x0000000403007223 */ /* 0x004fc80000000000 */
[----:B---3--:R-:W-:Y:S01]  /*0db0*/  FFMA R24, R11, R5, R0 ;  /* 0x000000050b187223 */ /* 0x008fe20000000000 */
[----:B------:R-:W-:Y:S06]  /*0dc0*/  BAR.SYNC.DEFER_BLOCKING 0x0 ;  /* 0x0000000000007b1d */ /* 0x000fec0000010000 */
.L_x_3:
[----:B------:R-:W0:Y:S01]  /*0dd0*/  S2R R0, SR_TID.X ;  /* 0x0000000000007919 */ /* 0x000e220000002100 */
[----:B------:R-:W1:Y:S01]  /*0de0*/  LDC.64 R2, c[0x0][0x398] ;  /* 0x0000e600ff027b82 */ /* 0x000e620000000a00 */
[----:B------:R-:W2:Y:S01]  /*0df0*/  LDCU UR4, c[0x0][0x3a4] ;  /* 0x00007480ff0477ac */ /* 0x000ea20008000800 */
[----:B0-----:R-:W-:Y:S02]  /*0e00*/  SHF.R.U32.HI R4, RZ, 0x5, R0 ;  /* 0x00000005ff047819 */ /* 0x001fe40000011600 */
[----:B------:R-:W-:-:S03]  /*0e10*/  LOP3.LUT R5, R0, 0x1f, RZ, 0xc0, !PT ;  /* 0x0000001f00057812 */ /* 0x000fc600078ec0ff */
[----:B------:R-:W-:Y:S02]  /*0e20*/  VIADD R0, R4, UR6 ;  /* 0x0000000604007c36 */ /* 0x000fe40008000000 */
[----:B------:R-:W-:-:S04]  /*0e30*/  VIADD R5, R5, UR14 ;  /* 0x0000000e05057c36 */ /* 0x000fc80008000000 */
[----:B--2---:R-:W-:-:S04]  /*0e40*/  IMAD R5, R0, UR4, R5 ;  /* 0x0000000400057c24 */ /* 0x004fc8000f8e0205 */
[----:B-1----:R-:W-:-:S05]  /*0e50*/  IMAD.WIDE R2, R5, 0x4, R2 ;  /* 0x0000000405027825 */ /* 0x002fca00078e0202 */
[----:B------:R-:W-:Y:S01]  /*0e60*/  STG.E desc[UR16][R2.64], R24 ;  /* 0x0000001802007986 */ /* 0x000fe2000c101910 */
[----:B------:R-:W-:Y:S05]  /*0e70*/  EXIT ;  /* 0x000000000000794d */ /* 0x000fea0003800000 */
.L_x_6:
        /* <DEDUP_REMOVED lines=16> */
.L_x_17:


//--------------------- .text._Z6nmGEMMILi32ELi32ELi32ELi8EEvPfS0_PiS0_iiii --------------------------
	.section	.text._Z6nmGEMMILi32ELi32ELi32ELi8EEvPfS0_PiS0_iiii,"ax",@progbits
	.align	128
        .global         _Z6nmGEMMILi32ELi32ELi32ELi8EEvPfS0_PiS0_iiii
        .type           _Z6nmGEMMILi32ELi32ELi32ELi8EEvPfS0_PiS0_iiii,@function
        .size           _Z6nmGEMMILi32ELi32ELi32ELi8EEvPfS0_PiS0_iiii,(.L_x_18 - _Z6nmGEMMILi32ELi32ELi32ELi8EEvPfS0_PiS0_iiii)
        .other          _Z6nmGEMMILi32ELi32ELi32ELi8EEvPfS0_PiS0_iiii,@"STO_CUDA_ENTRY STV_DEFAULT"
_Z6nmGEMMILi32ELi32ELi32ELi8EEvPfS0_PiS0_iiii:
.text._Z6nmGEMMILi32ELi32ELi32ELi8EEvPfS0_PiS0_iiii:
        /* <DEDUP_REMOVED lines=13> */
[----:B------:R-:W0:Y:S01]  /*00d0*/  LDC.64 R22, c[0x0][0x3a0] ;  /* 0x0000e800ff167b82 */ /* 0x000e220000000a00 */
[----:B------:R-:W-:Y:S01]  /*00e0*/  UMOV UR6, 0x400 ;  /* 0x0000040000067882 */ /* 0x000fe20000000000 */
[----:B------:R-:W-:Y:S01]  /*00f0*/  ULOP3.LUT UR4, UR4, 0x7ffffff, URZ, 0xc0, !UPT ;  /* 0x07ffffff04047892 */ /* 0x000fe2000f8ec0ff */
[----:B------:R-:W-:Y:S01]  /*0100*/  IMAD.MOV.U32 R12, RZ, RZ, RZ ;  /* 0x000000ffff0c7224 */ /* 0x000fe200078e00ff */
[----:B------:R-:W-:Y:S01]  /*0110*/  UIADD3 UR7, UPT, UPT, UR6, 0x1000, URZ ;  /* 0x0000100006077890 */ /* 0x000fe2000fffe0ff */
[----:B------:R-:W-:Y:S01]  /*0120*/  IMAD.MOV.U32 R6, RZ, RZ, RZ ;  /* 0x000000ffff067224 */ /* 0x000fe200078e00ff */
[----:B------:R-:W1:Y:S02]  /*0130*/  LDCU UR14, c[0x0][0x3ac] ;  /* 0x00007580ff0e77ac */ /* 0x000e640008000800 */
[----:B------:R-:W2:Y:S01]  /*0140*/  S2UR UR8, SR_CgaCtaId ;  /* 0x00000000000879c3 */ /* 0x000ea20000008800 */
[----:B------:R-:W3:Y:S01]  /*0150*/  LDCU.64 UR12, c[0x0][0x380] ;  /* 0x00007000ff0c77ac */ /* 0x000ee20008000a00 */
[----:B0-----:R-:W-:Y:S01]  /*0160*/  SHF.R.S32.HI R4, RZ, 0x1f, R23 ;  /* 0x0000001fff047819 */ /* 0x001fe20000011417 */
[----:B------:R-:W-:-:S02]  /*0170*/  IMAD R21, R25, R23, R2 ;  /* 0x0000001719157224 */ /* 0x000fc400078e0202 */
[----:B------:R-:W-:Y:S01]  /*0180*/  IMAD R22, R25, R22, R2 ;  /* 0x0000001619167224 */ /* 0x000fe200078e0202 */
[----:B------:R-:W-:Y:S02]  /*0190*/  LEA.HI R3, R4, R23, RZ, 0x5 ;  /* 0x0000001704037211 */ /* 0x000fe400078f28ff */
[----:B------:R-:W-:Y:S02]  /*01a0*/  CS2R R4, SRZ ;  /* 0x0000000000047805 */ /* 0x000fe4000001ff00 */
[C---:B------:R-:W-:Y:S02]  /*01b0*/  IADD3 R7, P1, PT, R21.reuse, UR9, RZ ;  /* 0x0000000915077c10 */ /* 0x040fe4000ff3e0ff */
[----:B------:R-:W-:Y:S01]  /*01c0*/  SHF.R.S32.HI R3, RZ, 0x5, R3 ;  /* 0x00000005ff037819 */ /* 0x000fe20000011403 */
[----:B--2---:R-:W-:Y:S01]  /*01d0*/  ULEA UR6, UR8, UR6, 0x18 ;  /* 0x0000000608067291 */ /* 0x004fe2000f8ec0ff */
[C---:B------:R-:W-:Y:S01]  /*01e0*/  IADD3 R16, P0, PT, R22.reuse, UR5, RZ ;  /* 0x0000000516107c10 */ /* 0x040fe2000ff1e0ff */
[----:B------:R-:W-:Y:S01]  /*01f0*/  ULEA UR7, UR8, UR7, 0x18 ;  /* 0x0000000708077291 */ /* 0x000fe2000f8ec0ff */
[----:B------:R-:W-:Y:S01]  /*0200*/  LEA.HI.X.SX32 R21, R21, RZ, 0x1, P1 ;  /* 0x000000ff15157211 */ /* 0x000fe200008f0eff */
[----:B------:R-:W-:Y:S01]  /*0210*/  IMAD R23, R3, R0, RZ ;  /* 0x0000000003177224 */ /* 0x000fe200078e02ff */
[----:B------:R-:W-:-:S02]  /*0220*/  LEA.HI.X.SX32 R22, R22, RZ, 0x1, P0 ;  /* 0x000000ff16167211 */ /* 0x000fc400000f0eff */
[C---:B------:R-:W-:Y:S02]  /*0230*/  LEA R8, R2.reuse, UR6, 0x2 ;  /* 0x0000000602087c11 */ /* 0x040fe4000f8e10ff */
[----:B------:R-:W-:Y:S01]  /*0240*/  IADD3 R17, P2, PT, R23, UR4, RZ ;  /* 0x0000000417117c10 */ /* 0x000fe2000ff5e0ff */
[----:B------:R-:W-:Y:S01]  /*0250*/  UMOV UR4, URZ ;  /* 0x000000ff00047c82 */ /* 0x000fe20008000000 */
[C---:B------:R-:W-:Y:S01]  /*0260*/  LEA R18, R25.reuse, UR6, 0x2 ;  /* 0x0000000619127c11 */ /* 0x040fe2000f8e10ff */
[----:B------:R-:W-:Y:S01]  /*0270*/  IMAD R19, R25, 0x80, R8 ;  /* 0x0000008019137824 */ /* 0x000fe200078e0208 */
[----:B------:R-:W-:Y:S02]  /*0280*/  LEA R20, R2, UR7, 0x2 ;  /* 0x0000000702147c11 */ /* 0x000fe4000f8e10ff */
[----:B-1-3--:R-:W-:-:S07]  /*0290*/  LEA.HI.X.SX32 R23, R23, RZ, 0x1, P2 ;  /* 0x000000ff17177211 */ /* 0x00afce00010f0eff */
.L_x_8:
[C---:B------:R-:W-:Y:S02]  /*02a0*/  ISETP.GE.U32.AND P1, PT, R0.reuse, 0x100, PT ;  /* 0x000001000000780c */ /* 0x040fe40003f26070 */
[----:B------:R-:W-:-:S11]  /*02b0*/  ISETP.GE.U32.AND P0, PT, R0, 0x8, PT ;  /* 0x000000080000780c */ /* 0x000fd60003f06070 */
[----:B------:R-:W0:Y:S01]  /*02c0*/  @!P1 LDC.64 R8, c[0x0][0x388] ;  /* 0x0000e200ff089b82 */ /* 0x000e220000000a00 */
[----:B------:R-:W-:-:S04]  /*02d0*/  @!P1 IADD3 R13, P2, PT, R4, R7, RZ ;  /* 0x00000007040d9210 */ /* 0x000fc80007f5e0ff */
[----:B------:R-:W-:Y:S02]  /*02e0*/  @!P1 LEA.HI.X.SX32 R14, R4, R21, 0x1, P2 ;  /* 0x00000015040e9211 */ /* 0x000fe400010f0eff */
[C---:B------:R-:W-:Y:S01]  /*02f0*/  IADD3 R15, P2, PT, R5.reuse, R16, RZ ;  /* 0x00000010050f7210 */ /* 0x040fe20007f5e0ff */
[----:B------:R-:W1:Y:S03]  /*0300*/  @!P0 LDC.64 R10, c[0x0][0x390] ;  /* 0x0000e400ff0a8b82 */ /* 0x000e660000000a00 */
[----:B------:R-:W-:Y:S02]  /*0310*/  LEA.HI.X.SX32 R24, R5, R22, 0x1, P2 ;  /* 0x0000001605187211 */ /* 0x000fe400010f0eff */
[----:B0-----:R-:W-:-:S04]  /*0320*/  @!P1 LEA R8, P3, R13, R8, 0x2 ;  /* 0x000000080d089211 */ /* 0x001fc800078610ff */
[----:B------:R-:W-:Y:S02]  /*0330*/  @!P1 LEA.HI.X R9, R13, R9, R14, 0x2, P3 ;  /* 0x000000090d099211 */ /* 0x000fe400018f140e */
[C---:B------:R-:W-:Y:S02]  /*0340*/  LEA R14, P3, R15.reuse, UR12, 0x2 ;  /* 0x0000000c0f0e7c11 */ /* 0x040fe4000f8610ff */
[C---:B------:R-:W-:Y:S01]  /*0350*/  @!P0 IADD3 R13, P2, PT, R6.reuse, R17, RZ ;  /* 0x00000011060d8210 */ /* 0x040fe20007f5e0ff */
[----:B------:R-:W2:Y:S01]  /*0360*/  @!P1 LDG.E R29, desc[UR10][R8.64] ;  /* 0x0000000a081d9981 */ /* 0x000ea2000c1e1900 */
[----:B------:R-:W-:Y:S02]  /*0370*/  LEA.HI.X R15, R15, UR13, R24, 0x2, P3 ;  /* 0x0000000d0f0f7c11 */ /* 0x000fe400098f1418 */
[C---:B-1----:R-:W-:Y:S02]  /*0380*/  @!P0 LEA R10, P3, R13.reuse, R10, 0x2 ;  /* 0x0000000a0d0a8211 */ /* 0x042fe400078610ff */
[----:B------:R-:W-:Y:S01]  /*0390*/  @!P0 LEA.HI.X.SX32 R24, R6, R23, 0x1, P2 ;  /* 0x0000001706188211 */ /* 0x000fe200010f0eff */
[----:B------:R-:W3:Y:S03]  /*03a0*/  LDG.E R14, desc[UR10][R14.64] ;  /* 0x0000000a0e0e7981 */ /* 0x000ee6000c1e1900 */
[----:B------:R-:W-:-:S05]  /*03b0*/  @!P0 LEA.HI.X R11, R13, R11, R24, 0x2, P3 ;  /* 0x0000000b0d0b8211 */ /* 0x000fca00018f1418 */
[----:B------:R-:W4:Y:S01]  /*03c0*/  @!P0 LDG.E R24, desc[UR10][R10.64] ;  /* 0x0000000a0a188981 */ /* 0x000f22000c1e1900 */
[----:B------:R-:W0:Y:S01]  /*03d0*/  @!P0 S2R R26, SR_CgaCtaId ;  /* 0x00000000001a8919 */ /* 0x000e220000008800 */
[----:B------:R-:W-:-:S05]  /*03e0*/  @!P0 MOV R13, 0x400 ;  /* 0x00000400000d8802 */ /* 0x000fca0000000f00 */
[----:B------:R-:W-:-:S05]  /*03f0*/  @!P0 VIADD R13, R13, 0x1400 ;  /* 0x000014000d0d8836 */ /* 0x000fca0000000000 */
[----:B0-----:R-:W-:Y:S01]  /*0400*/  @!P0 LEA R13, R26, R13, 0x18 ;  /* 0x0000000d1a0d8211 */ /* 0x001fe200078ec0ff */
[----:B------:R-:W-:-:S04]  /*0410*/  @!P1 IMAD R26, R25, 0x80, R20 ;  /* 0x00000080191a9824 */ /* 0x000fc800078e0214 */
[----:B------:R-:W-:Y:S01]  /*0420*/  @!P0 IMAD R27, R0, 0x4, R13 ;  /* 0x00000004001b8824 */ /* 0x000fe200078e020d */
[----:B------:R-:W-:-:S04]  /*0430*/  UIADD3 UR4, UPT, UPT, UR4, 0x8, URZ ;  /* 0x0000000804047890 */ /* 0x000fc8000fffe0ff */
[----:B------:R-:W-:Y:S01]  /*0440*/  UISETP.GE.AND UP0, UPT, UR4, UR14, UPT ;  /* 0x0000000e0400728c */ /* 0x000fe2000bf06270 */
[----:B------:R-:W-:Y:S01]  /*0450*/  IMAD R6, R3, 0x8, R6 ;  /* 0x0000000803067824 */ /* 0x000fe200078e0206 */
[----:B---3--:R-:W-:Y:S04]  /*0460*/  STS [R19], R14 ;  /* 0x0000000e13007388 */ /* 0x008fe80000000800 */
[----:B--2---:R-:W-:Y:S04]  /*0470*/  @!P1 STS [R26], R29 ;  /* 0x0000001d1a009388 */ /* 0x004fe80000000800 */
        /* <DEDUP_REMOVED lines=10> */
[----:B------:R-:W-:Y:S01]  /*0520*/  IMAD R29, R10, 0x80, R18 ;  /* 0x000000800a1d7824 */ /* 0x000fe200078e0212 */
[----:B------:R-:W-:-:S02]  /*0530*/  LEA R24, R11, R18, 0x7 ;  /* 0x000000120b187211 */ /* 0x000fc400078e38ff */
[----:B------:R-:W-:Y:S04]  /*0540*/  LDS R11, [R20+0x100] ;  /* 0x00010000140b7984 */ /* 0x000fe80000000800 */
[----:B------:R-:W2:Y:S04]  /*0550*/  LDS R29, [R29] ;  /* 0x000000001d1d7984 */ /* 0x000ea80000000800 */
[----:B------:R-:W3:Y:S01]  /*0560*/  LDS R24, [R24] ;  /* 0x0000000018187984 */ /* 0x000ee20000000800 */
[----:B0-----:R-:W-:-:S03]  /*0570*/  FFMA R9, R13, R15, R12 ;  /* 0x0000000f0d097223 */ /* 0x001fc6000000000c */
[----:B------:R-:W0:Y:S01]  /*0580*/  LDS.128 R12, [UR6+0x1410] ;  /* 0x00141006ff0c7984 */ /* 0x000e220008000c00 */
[----:B-1----:R-:W-:-:S03]  /*0590*/  FFMA R10, R28, R8, R9 ;  /* 0x000000081c0a7223 */ /* 0x002fc60000000009 */
[----:B------:R-:W-:Y:S01]  /*05a0*/  LDS R9, [R20+0x200] ;  /* 0x0002000014097984 */ /* 0x000fe20000000800 */
[----:B--2---:R-:W-:-:S03]  /*05b0*/  FFMA R11, R29, R11, R10 ;  /* 0x0000000b1d0b7223 */ /* 0x004fc6000000000a */
[----:B------:R-:W-:Y:S01]  /*05c0*/  LDS R10, [R20+0x280] ;  /* 0x00028000140a7984 */ /* 0x000fe20000000800 */
[----:B---3--:R-:W-:Y:S01]  /*05d0*/  FFMA R27, R24, R27, R11 ;  /* 0x0000001b181b7223 */ /* 0x008fe2000000000b */
[--C-:B0-----:R-:W-:Y:S02]  /*05e0*/  IMAD R8, R12, 0x80, R18.reuse ;  /* 0x000000800c087824 */ /* 0x101fe400078e0212 */
[--C-:B------:R-:W-:Y:S01]  /*05f0*/  IMAD R26, R13, 0x80, R18.reuse ;  /* 0x000000800d1a7824 */ /* 0x100fe200078e0212 */
[----:B------:R-:W-:Y:S04]  /*0600*/  LDS R12, [R20+0x300] ;  /* 0x00030000140c7984 */ /* 0x000fe80000000800 */
[----:B------:R-:W0:Y:S01]  /*0610*/  LDS R8, [R8] ;  /* 0x0000000008087984 */ /* 0x000e220000000800 */
[----:B------:R-:W-:-:S03]  /*0620*/  IMAD R28, R14, 0x80, R18 ;  /* 0x000000800e1c7824 */ /* 0x000fc600078e0212 */
[----:B------:R-:W1:Y:S01]  /*0630*/  LDS R11, [R26] ;  /* 0x000000001a0b7984 */ /* 0x000e620000000800 */
[----:B------:R-:W-:-:S03]  /*0640*/  IMAD R13, R15, 0x80, R18 ;  /* 0x000000800f0d7824 */ /* 0x000fc600078e0212 */
[----:B------:R-:W2:Y:S04]  /*0650*/  LDS R15, [R28] ;  /* 0x000000001c0f7984 */ /* 0x000ea80000000800 */
[----:B------:R-:W-:Y:S04]  /*0660*/  LDS R13, [R13] ;  /* 0x000000000d0d7984 */ /* 0x000fe80000000800 */
[----:B------:R-:W3:Y:S01]  /*0670*/  LDS R14, [R20+0x380] ;  /* 0x00038000140e7984 */ /* 0x000ee20000000800 */
[----:B0-----:R-:W-:Y:S02]  /*0680*/  FFMA R24, R8, R9, R27 ;  /* 0x0000000908187223 */ /* 0x001fe4000000001b */
[----:B------:R-:W0:Y:S02]  /*0690*/  LDC.64 R8, c[0x0][0x3a0] ;  /* 0x0000e800ff087b82 */ /* 0x000e240000000a00 */
[----:B-1----:R-:W-:-:S04]  /*06a0*/  FFMA R10, R11, R10, R24 ;  /* 0x0000000a0b0a7223 */ /* 0x002fc80000000018 */
[----:B--2---:R-:W-:-:S04]  /*06b0*/  FFMA R12, R15, R12, R10 ;  /* 0x0000000c0f0c7223 */ /* 0x004fc8000000000a */
[----:B---3--:R-:W-:Y:S01]  /*06c0*/  FFMA R12, R13, R14, R12 ;  /* 0x0000000e0d0c7223 */ /* 0x008fe2000000000c */
[----:B0-----:R-:W-:Y:S01]  /*06d0*/  IMAD R5, R8, 0x20, R5 ;  /* 0x0000002008057824 */ /* 0x001fe200078e0205 */
[----:B------:R-:W-:Y:S01]  /*06e0*/  LEA R4, R9, R4, 0x3 ;  /* 0x0000000409047211 */ /* 0x000fe200078e18ff */
[----:B------:R-:W-:Y:S06]  /*06f0*/  BAR.SYNC.DEFER_BLOCKING 0x0 ;  /* 0x0000000000007b1d */ /* 0x000fec0000010000 */
[----:B------:R-:W-:Y:S05]  /*0700*/  BRA.U !UP0, `(.L_x_8) ;  /* 0xfffffff908e47547 */ /* 0x000fea000b83ffff */
.L_x_7:
[----:B------:R-:W0:Y:S01]  /*0710*/  LDC.64 R4, c[0x0][0x398] ;  /* 0x0000e600ff047b82 */ /* 0x000e220000000a00 */
[----:B------:R-:W1:Y:S01]  /*0720*/  LDCU UR4, c[0x0][0x3a4] ;  /* 0x00007480ff0477ac */ /* 0x000e620008000800 */
[----:B------:R-:W-:Y:S02]  /*0730*/  VIADD R25, R25, UR5 ;  /* 0x0000000519197c36 */ /* 0x000fe40008000000 */
[----:B------:R-:W-:-:S04]  /*0740*/  VIADD R2, R2, UR9 ;  /* 0x0000000902027c36 */ /* 0x000fc80008000000 */
[----:B-1----:R-:W-:-:S04]  /*0750*/  IMAD R3, R25, UR4, R2 ;  /* 0x0000000419037c24 */ /* 0x002fc8000f8e0202 */
[----:B0-----:R-:W-:-:S05]  /*0760*/  IMAD.WIDE R2, R3, 0x4, R4 ;  /* 0x0000000403027825 */ /* 0x001fca00078e0204 */
[----:B------:R-:W-:Y:S01]  /*0770*/  STG.E desc[UR10][R2.64], R12 ;  /* 0x0000000c02007986 */ /* 0x000fe2000c10190a */
[----:B------:R-:W-:Y:S05]  /*0780*/  EXIT ;  /* 0x000000000000794d */ /* 0x000fea0003800000 */
.L_x_9:
        /* <DEDUP_REMOVED lines=15> */
.L_x_18:


//--------------------- .text._Z6nmGEMMILi32ELi32ELi32ELi12EEvPfS0_PiS0_iiii --------------------------
	.section	.text._Z6nmGEMMILi32ELi32ELi32ELi12EEvPfS0_PiS0_iiii,"ax",@progbits
	.align	128
        .global         _Z6nmGEMMILi32ELi32ELi32ELi12EEvPfS0_PiS0_iiii
        .type           _Z6nmGEMMILi32ELi32ELi32ELi12EEvPfS0_PiS0_iiii,@function
        .size           _Z6nmGEMMILi32ELi32ELi32ELi12EEvPfS0_PiS0_iiii,(.L_x_19 - _Z6nmGEMMILi32ELi32ELi32ELi12EEvPfS0_PiS0_iiii)
        .other          _Z6nmGEMMILi32ELi32ELi32ELi12EEvPfS0_PiS0_iiii,@"STO_CUDA_ENTRY STV_DEFAULT"
_Z6nmGEMMILi32ELi32ELi32ELi12EEvPfS0_PiS0_iiii:
.text._Z6nmGEMMILi32ELi32ELi32ELi12EEvPfS0_PiS0_iiii:
        /* <DEDUP_REMOVED lines=23> */
[----:B------:R-:W-:-:S03]  /*0170*/  IMAD R20, R25, R20, R22 ;  /* 0x0000001419147224 */ /* 0x000fc600078e0216 */
[-C--:B------:R-:W-:Y:S01]  /*0180*/  LEA.HI R2, R2, R21.reuse, RZ, 0x5 ;  /* 0x0000001502027211 */ /* 0x080fe200078f28ff */
[----:B------:R-:W-:Y:S01]  /*0190*/  IMAD R21, R25, R21, R22 ;  /* 0x0000001519157224 */ /* 0x000fe200078e0216 */
[C---:B------:R-:W-:Y:S02]  /*01a0*/  IADD3 R6, P0, PT, R20.reuse, UR5, RZ ;  /* 0x0000000514067c10 */ /* 0x040fe4000ff1e0ff */
[----:B------:R-:W-:Y:S01]  /*01b0*/  SHF.R.S32.HI R23, RZ, 0x5, R2 ;  /* 0x00000005ff177819 */ /* 0x000fe20000011402 */
[----:B--2---:R-:W-:Y:S01]  /*01c0*/  ULEA UR6, UR8, UR6, 0x18 ;  /* 0x0000000608067291 */ /* 0x004fe2000f8ec0ff */
[----:B------:R-:W-:Y:S01]  /*01d0*/  IADD3 R7, P1, PT, R21, UR9, RZ ;  /* 0x0000000915077c10 */ /* 0x000fe2000ff3e0ff */
[----:B------:R-:W-:Y:S01]  /*01e0*/  ULEA UR7, UR8, UR7, 0x18 ;  /* 0x0000000708077291 */ /* 0x000fe2000f8ec0ff */
[----:B------:R-:W-:Y:S01]  /*01f0*/  CS2R R2, SRZ ;  /* 0x0000000000027805 */ /* 0x000fe2000001ff00 */
[----:B------:R-:W-:Y:S01]  /*0200*/  IMAD R5, R23, R0, RZ ;  /* 0x0000000017057224 */ /* 0x000fe200078e02ff */
[----:B------:R-:W-:-:S02]  /*0210*/  LEA.HI.X.SX32 R20, R20, RZ, 0x1, P0 ;  /* 0x000000ff14147211 */ /* 0x000fc400000f0eff */
[C---:B------:R-:W-:Y:S02]  /*0220*/  LEA R18, R22.reuse, UR6, 0x2 ;  /* 0x0000000616127c11 */ /* 0x040fe4000f8e10ff */
[----:B------:R-:W-:Y:S01]  /*0230*/  IADD3 R17, P2, PT, R5, UR4, RZ ;  /* 0x0000000405117c10 */ /* 0x000fe2000ff5e0ff */
[----:B------:R-:W-:Y:S01]  /*0240*/  UMOV UR4, URZ ;  /* 0x000000ff00047c82 */ /* 0x000fe20008000000 */
[C---:B------:R-:W-:Y:S02]  /*0250*/  LEA R16, R25.reuse, UR6, 0x2 ;  /* 0x0000000619107c11 */ /* 0x040fe4000f8e10ff */
[----:B------:R-:W-:Y:S02]  /*0260*/  LEA R18, R25, R18, 0x7 ;  /* 0x0000001219127211 */ /* 0x000fe400078e38ff */
[----:B------:R-:W-:Y:S02]  /*0270*/  LEA R19, R22, UR7, 0x2 ;  /* 0x0000000716137c11 */ /* 0x000fe4000f8e10ff */
[----:B------:R-:W-:-:S02]  /*0280*/  LEA.HI.X.SX32 R21, R21, RZ, 0x1, P1 ;  /* 0x000000ff15157211 */ /* 0x000fc400008f0eff */
[----:B-1-3--:R-:W-:-:S07]  /*0290*/  LEA.HI.X.SX32 R5, R5, RZ, 0x1, P2 ;  /* 0x000000ff05057211 */ /* 0x00afce00010f0eff */
.L_x_11:
        /* <DEDUP_REMOVED lines=8> */
[----:B------:R-:W-:Y:S02]  /*0320*/  @!P0 IADD3 R14, P2, PT, R2, R17, RZ ;  /* 0x00000011020e8210 */ /* 0x000fe40007f5e0ff */
[----:B0-----:R-:W-:-:S04]  /*0330*/  @!P1 LEA R8, P3, R12, R8, 0x2 ;  /* 0x000000080c089211 */ /* 0x001fc800078610ff */
[----:B------:R-:W-:Y:S02]  /*0340*/  @!P1 LEA.HI.X R9, R12, R9, R13, 0x2, P3 ;  /* 0x000000090c099211 */ /* 0x000fe400018f140d */
[----:B------:R-:W-:-:S03]  /*0350*/  LEA R12, P3, R15, UR12, 0x2 ;  /* 0x0000000c0f0c7c11 */ /* 0x000fc6000f8610ff */
[----:B------:R-:W2:Y:S01]  /*0360*/  @!P1 LDG.E R8, desc[UR10][R8.64] ;  /* 0x0000000a08089981 */ /* 0x000ea2000c1e1900 */
[----:B------:R-:W-:Y:S02]  /*0370*/  LEA.HI.X R13, R15, UR13, R26, 0x2, P3 ;  /* 0x0000000d0f0d7c11 */ /* 0x000fe400098f141a */
[----:B-1----:R-:W-:Y:S02]  /*0380*/  @!P0 LEA R10, P3, R14, R10, 0x2 ;  /* 0x0000000a0e0a8211 */ /* 0x002fe400078610ff */
[----:B------:R-:W-:Y:S01]  /*0390*/  @!P0 LEA.HI.X.SX32 R15, R2, R5, 0x1, P2 ;  /* 0x00000005020f8211 */ /* 0x000fe200010f0eff */
[----:B------:R-:W3:Y:S03]  /*03a0*/  LDG.E R29, desc[UR10][R12.64] ;  /* 0x0000000a0c1d7981 */ /* 0x000ee6000c1e1900 */
[----:B------:R-:W-:-:S05]  /*03b0*/  @!P0 LEA.HI.X R11, R14, R11, R15, 0x2, P3 ;  /* 0x0000000b0e0b8211 */ /* 0x000fca00018f140f */
[----:B------:R0:W4:Y:S01]  /*03c0*/  @!P0 LDG.E R28, desc[UR10][R10.64] ;  /* 0x0000000a0a1c8981 */ /* 0x000122000c1e1900 */
[----:B------:R-:W1:Y:S01]  /*03d0*/  @!P0 S2R R15, SR_CgaCtaId ;  /* 0x00000000000f8919 */ /* 0x000e620000008800 */
[----:B------:R-:W-:-:S05]  /*03e0*/  @!P0 MOV R14, 0x400 ;  /* 0x00000400000e8802 */ /* 0x000fca0000000f00 */
[----:B------:R-:W-:Y:S02]  /*03f0*/  @!P0 VIADD R14, R14, 0x1600 ;  /* 0x000016000e0e8836 */ /* 0x000fe40000000000 */
[----:B0-----:R-:W-:-:S03]  /*0400*/  @!P1 IMAD R11, R25, 0x80, R19 ;  /* 0x00000080190b9824 */ /* 0x001fc600078e0213 */
[----:B-1----:R-:W-:-:S05]  /*0410*/  @!P0 LEA R15, R15, R14, 0x18 ;  /* 0x0000000e0f0f8211 */ /* 0x002fca00078ec0ff */
[----:B------:R-:W-:Y:S01]  /*0420*/  @!P0 IMAD R15, R0, 0x4, R15 ;  /* 0x00000004000f8824 */ /* 0x000fe200078e020f */
[----:B---3--:R-:W-:Y:S04]  /*0430*/  STS [R18], R29 ;  /* 0x0000001d12007388 */ /* 0x008fe80000000800 */
[----:B--2---:R-:W-:Y:S04]  /*0440*/  @!P1 STS [R11], R8 ;  /* 0x000000080b009388 */ /* 0x004fe80000000800 */
[----:B----4-:R-:W-:Y:S01]  /*0450*/  @!P0 STS [R15], R28 ;  /* 0x0000001c0f008388 */ /* 0x010fe20000000800 */
[----:B------:R-:W-:Y:S06]  /*0460*/  BAR.SYNC.DEFER_BLOCKING 0x0 ;  /* 0x0000000000007b1d */ /* 0x000fec0000010000 */
[----:B------:R-:W0:Y:S04]  /*0470*/  LDS.128 R12, [UR6+0x1600] ;  /* 0x00160006ff0c7984 */ /* 0x000e280008000c00 */
[----:B------:R-:W-:Y:S04]  /*0480*/  LDS R8, [R19] ;  /* 0x0000000013087984 */ /* 0x000fe80000000800 */
[----:B------:R-:W-:Y:S01]  /*0490*/  LDS R26, [R19+0x80] ;  /* 0x00008000131a7984 */ /* 0x000fe20000000800 */
[----:B0-----:R-:W-:-:S05]  /*04a0*/  LEA R12, R12, R16, 0x7 ;  /* 0x000000100c0c7211 */ /* 0x001fca00078e38ff */
[----:B------:R-:W0:Y:S01]  /*04b0*/  LDS R9, [R12] ;  /* 0x000000000c097984 */ /* 0x000e220000000800 */
[--C-:B------:R-:W-:Y:S02]  /*04c0*/  IMAD R13, R13, 0x80, R16.reuse ;  /* 0x000000800d0d7824 */ /* 0x100fe400078e0210 */
[----:B------:R-:W-:Y:S01]  /*04d0*/  IMAD R28, R14, 0x80, R16 ;  /* 0x000000800e1c7824 */ /* 0x000fe200078e0210 */
[----:B------:R-:W-:Y:S04]  /*04e0*/  LDS R12, [R19+0x100] ;  /* 0x00010000130c7984 */ /* 0x000fe80000000800 */
[----:B------:R-:W1:Y:S04]  /*04f0*/  LDS R27, [R13] ;  /* 0x000000000d1b7984 */ /* 0x000e680000000800 */
[----:B------:R-:W-:Y:S01]  /*0500*/  LDS R13, [R28] ;  /* 0x000000001c0d7984 */ /* 0x000fe20000000800 */
[----:B0-----:R-:W-:-:S03]  /*0510*/  FFMA R24, R9, R8, R24 ;  /* 0x0000000809187223 */ /* 0x001fc60000000018 */
[----:B------:R-:W0:Y:S01]  /*0520*/  LDS.128 R8, [UR6+0x1610] ;  /* 0x00161006ff087984 */ /* 0x000e220008000c00 */
[----:B-1----:R-:W-:Y:S01]  /*0530*/  FFMA R26, R27, R26, R24 ;  /* 0x0000001a1b1a7223 */ /* 0x002fe20000000018 */
[----:B------:R-:W-:Y:S02]  /*0540*/  IMAD R24, R15, 0x80, R16 ;  /* 0x000000800f187824 */ /* 0x000fe400078e0210 */
[----:B------:R-:W-:Y:S04]  /*0550*/  LDS R27, [R19+0x180] ;  /* 0x00018000131b7984 */ /* 0x000fe80000000800 */
[----:B------:R-:W-:Y:S04]  /*0560*/  LDS R15, [R19+0x200] ;  /* 0x00020000130f7984 */ /* 0x000fe80000000800 */
[----:B------:R-:W1:Y:S01]  /*0570*/  LDS R24, [R24] ;  /* 0x0000000018187984 */ /* 0x000e620000000800 */
[----:B0-----:R-:W-:-:S05]  /*0580*/  LEA R29, R8, R16, 0x7 ;  /* 0x00000010081d7211 */ /* 0x001fca00078e38ff */
[----:B------:R-:W0:Y:S01]  /*0590*/  LDS R14, [R29] ;  /* 0x000000001d0e7984 */ /* 0x000e220000000800 */
[----:B------:R-:W-:-:S03]  /*05a0*/  IMAD R8, R9, 0x80, R16 ;  /* 0x0000008009087824 */ /* 0x000fc600078e0210 */
[----:B------:R-:W-:Y:S04]  /*05b0*/  LDS R9, [R19+0x280] ;  /* 0x0002800013097984 */ /* 0x000fe80000000800 */
[----:B------:R-:W2:Y:S01]  /*05c0*/  LDS R8, [R8] ;  /* 0x0000000008087984 */ /* 0x000ea20000000800 */
[----:B------:R-:W-:-:S04]  /*05d0*/  FFMA R13, R13, R12, R26 ;  /* 0x0000000c0d0d7223 */ /* 0x000fc8000000001a */
[----:B-1----:R-:W-:Y:S01]  /*05e0*/  FFMA R13, R24, R27, R13 ;  /* 0x0000001b180d7223 */ /* 0x002fe2000000000d */
[----:B------:R-:W-:Y:S01]  /*05f0*/  IMAD R26, R10, 0x80, R16 ;  /* 0x000000800a1a7824 */ /* 0x000fe200078e0210 */
[----:B------:R-:W-:Y:S02]  /*0600*/  LEA R24, R11, R16, 0x7 ;  /* 0x000000100b187211 */ /* 0x000fe400078e38ff */
[----:B------:R-:W-:Y:S04]  /*0610*/  LDS R11, [R19+0x300] ;  /* 0x00030000130b7984 */ /* 0x000fe80000000800 */
[----:B------:R-:W1:Y:S04]  /*0620*/  LDS R29, [R26] ;  /* 0x000000001a1d7984 */ /* 0x000e680000000800 */
[----:B------:R-:W-:Y:S01]  /*0630*/  LDS R24, [R24] ;  /* 0x0000000018187984 */ /* 0x000fe20000000800 */
[----:B0-----:R-:W-:-:S03]  /*0640*/  FFMA R27, R14, R15, R13 ;  /* 0x0000000f0e1b7223 */ /* 0x001fc6000000000d */
[----:B------:R-:W0:Y:S01]  /*0650*/  LDS.128 R12, [UR6+0x1620] ;  /* 0x00162006ff0c7984 */ /* 0x000e220008000c00 */
[----:B--2---:R-:W-:-:S03]  /*0660*/  FFMA R10, R8, R9, R27 ;  /* 0x00000009080a7223 */ /* 0x004fc6000000001b */
[----:B------:R-:W2:Y:S04]  /*0670*/  LDS R27, [R19+0x380] ;  /* 0x00038000131b7984 */ /* 0x000ea80000000800 */
[----:B------:R-:W-:Y:S01]  /*0680*/  LDS R9, [R19+0x400] ;  /* 0x0004000013097984 */ /* 0x000fe20000000800 */
[----:B-1----:R-:W-:-:S03]  /*0690*/  FFMA R11, R29, R11, R10 ;  /* 0x0000000b1d0b7223 */ /* 0x002fc6000000000a */
[----:B------:R-:W-:Y:S01]  /*06a0*/  LDS R10, [R19+0x480] ;  /* 0x00048000130a7984 */ /* 0x000fe20000000800 */
[--C-:B0-----:R-:W-:Y:S02]  /*06b0*/  IMAD R8, R12, 0x80, R16.reuse ;  /* 0x000000800c087824 */ /* 0x101fe400078e0210 */
[--C-:B------:R-:W-:Y:S01]  /*06c0*/  IMAD R28, R13, 0x80, R16.reuse ;  /* 0x000000800d1c7824 */ /* 0x100fe200078e0210 */
[----:B------:R-:W-:Y:S01]  /*06d0*/  LEA R29, R14, R16, 0x7 ;  /* 0x000000100e1d7211 */ /* 0x000fe200078e38ff */
[----:B------:R-:W-:Y:S01]  /*06e0*/  IMAD R26, R15, 0x80, R16 ;  /* 0x000000800f1a7824 */ /* 0x000fe200078e0210 */
[----:B------:R-:W-:Y:S04]  /*06f0*/  LDS R12, [R19+0x500] ;  /* 0x00050000130c7984 */ /* 0x000fe80000000800 */
[----:B------:R-:W0:Y:S01]  /*0700*/  LDS R8, [R8] ;  /* 0x0000000008087984 */ /* 0x000e220000000800 */
[----:B--2---:R-:W-:-:S03]  /*0710*/  FFMA R27, R24, R27, R11 ;  /* 0x0000001b181b7223 */ /* 0x004fc6000000000b */
[----:B------:R-:W1:Y:S04]  /*0720*/  LDS R11, [R28] ;  /* 0x000000001c0b7984 */ /* 0x000e680000000800 */
[----:B------:R-:W2:Y:S04]  /*0730*/  LDS R15, [R29] ;  /* 0x000000001d0f7984 */ /* 0x000ea80000000800 */
[----:B------:R-:W-:Y:S04]  /*0740*/  LDS R24, [R26] ;  /* 0x000000001a187984 */ /* 0x000fe80000000800 */
[----:B------:R-:W3:Y:S01]  /*0750*/  LDS R13, [R19+0x580] ;  /* 0x00058000130d7984 */ /* 0x000ee20000000800 */
[----:B------:R-:W-:-:S04]  /*0760*/  UIADD3 UR4, UPT, UPT, UR4, 0xc, URZ ;  /* 0x0000000c04047890 */ /* 0x000fc8000fffe0ff */
[----:B------:R-:W-:Y:S01]  /*0770*/  UISETP.GE.AND UP0, UPT, UR4, UR14, UPT ;  /* 0x0000000e0400728c */ /* 0x000fe2000bf06270 */
[----:B0-----:R-:W-:Y:S02]  /*0780*/  FFMA R14, R8, R9, R27 ;  /* 0x00000009080e7223 */ /* 0x001fe4000000001b */
[----:B------:R-:W0:Y:S02]  /*0790*/  LDC.64 R8, c[0x0][0x3a0] ;  /* 0x0000e800ff087b82 */ /* 0x000e240000000a00 */
[----:B-1----:R-:W-:-:S04]  /*07a0*/  FFMA R10, R11, R10, R14 ;  /* 0x0000000a0b0a7223 */ /* 0x002fc8000000000e */
[----:B--2---:R-:W-:Y:S01]  /*07b0*/  FFMA R15, R15, R12, R10 ;  /* 0x0000000c0f0f7223 */ /* 0x004fe2000000000a */
[----:B------:R-:W-:-:S03]  /*07c0*/  IMAD R2, R23, 0xc, R2 ;  /* 0x0000000c17027824 */ /* 0x000fc600078e0202 */
[----:B---3--:R-:W-:Y:S01]  /*07d0*/  FFMA R24, R24, R13, R15 ;  /* 0x0000000d18187223 */ /* 0x008fe2000000000f */
[----:B0-----:R-:W-:Y:S02]  /*07e0*/  IMAD R3, R8, 0x20, R3 ;  /* 0x0000002008037824 */ /* 0x001fe400078e0203 */
[----:B------:R-:W-:Y:S01]  /*07f0*/  IMAD R4, R9, 0xc, R4 ;  /* 0x0000000c09047824 */ /* 0x000fe200078e0204 */
[----:B------:R-:W-:Y:S06]  /*0800*/  BAR.SYNC.DEFER_BLOCKING 0x0 ;  /* 0x0000000000007b1d */ /* 0x000fec0000010000 */
[----:B------:R-:W-:Y:S05]  /*0810*/  BRA.U !UP0, `(.L_x_11) ;  /* 0xfffffff908a07547 */ /* 0x000fea000b83ffff */
.L_x_10:
[----:B------:R-:W0:Y:S01]  /*0820*/  LDC.64 R2, c[0x0][0x398] ;  /* 0x0000e600ff027b82 */ /* 0x000e220000000a00 */
[----:B------:R-:W1:Y:S01]  /*0830*/  LDCU UR4, c[0x0][0x3a4] ;  /* 0x00007480ff0477ac */ /* 0x000e620008000800 */
[----:B------:R-:W-:Y:S01]  /*0840*/  IADD3 R25, PT, PT, R25, UR5, RZ ;  /* 0x0000000519197c10 */ /* 0x000fe2000fffe0ff */
[----:B------:R-:W-:-:S04]  /*0850*/  VIADD R22, R22, UR9 ;  /* 0x0000000916167c36 */ /* 0x000fc80008000000 */
[----:B-1----:R-:W-:-:S04]  /*0860*/  IMAD R25, R25, UR4, R22 ;  /* 0x0000000419197c24 */ /* 0x002fc8000f8e0216 */
[----:B0-----:R-:W-:-:S05]  /*0870*/  IMAD.WIDE R2, R25, 0x4, R2 ;  /* 0x0000000419027825 */ /* 0x001fca00078e0202 */
[----:B------:R-:W-:Y:S01]  /*0880*/  STG.E desc[UR10][R2.64], R24 ;  /* 0x0000001802007986 */ /* 0x000fe2000c10190a */
[----:B------:R-:W-:Y:S05]  /*0890*/  EXIT ;  /* 0x000000000000794d */ /* 0x000fea0003800000 */
.L_x_12:
        /* <DEDUP_REMOVED lines=14> */
.L_x_19:


//--------------------- .text._Z6nmGEMMILi32ELi32ELi32ELi16EEvPfS0_PiS0_iiii --------------------------
	.section	.text._Z6nmGEMMILi32ELi32ELi32ELi16EEvPfS0_PiS0_iiii,"ax",@progbits
	.align	128
        .global         _Z6nmGEMMILi32ELi32ELi32ELi16EEvPfS0_PiS0_iiii
        .type           _Z6nmGEMMILi32ELi32ELi32ELi16EEvPfS0_PiS0_iiii,@function
        .size           _Z6nmGEMMILi32ELi32ELi32ELi16EEvPfS0_PiS0_iiii,(.L_x_20 - _Z6nmGEMMILi32ELi32ELi32ELi16EEvPfS0_PiS0_iiii)
        .other          _Z6nmGEMMILi32ELi32ELi32ELi16EEvPfS0_PiS0_iiii,@"STO_CUDA_ENTRY STV_DEFAULT"
_Z6nmGEMMILi32ELi32ELi32ELi16EEvPfS0_PiS0_iiii:
.text._Z6nmGEMMILi32ELi32ELi32ELi16EEvPfS0_PiS0_iiii:
        /* <DEDUP_REMOVED lines=16> */
[----:B------:R-:W-:Y:S01]  /*0100*/  HFMA2 R4, -RZ, RZ, 0, 0 ;  /* 0x00000000ff047431 */ /* 0x000fe200000001ff */
[----:B------:R-:W-:Y:S01]  /*0110*/  UIADD3 UR7, UPT, UPT, UR6, 0x1000, URZ ;  /* 0x0000100006077890 */ /* 0x000fe2000fffe0ff */
[----:B------:R-:W-:Y:S01]  /*0120*/  IMAD.MOV.U32 R24, RZ, RZ, RZ ;  /* 0x000000ffff187224 */ /* 0x000fe200078e00ff */
[----:B------:R-:W1:Y:S02]  /*0130*/  LDCU UR14, c[0x0][0x3ac] ;  /* 0x00007580ff0e77ac */ /* 0x000e640008000800 */
[----:B------:R-:W2:Y:S01]  /*0140*/  S2UR UR8, SR_CgaCtaId ;  /* 0x00000000000879c3 */ /* 0x000ea20000008800 */
[----:B------:R-:W3:Y:S01]  /*0150*/  LDCU.64 UR12, c[0x0][0x380] ;  /* 0x00007000ff0c77ac */ /* 0x000ee20008000a00 */
[----:B0-----:R-:W-:Y:S01]  /*0160*/  SHF.R.S32.HI R2, RZ, 0x1f, R21 ;  /* 0x0000001fff027819 */ /* 0x001fe20000011415 */
[----:B------:R-:W-:-:S02]  /*0170*/  IMAD R20, R25, R20, R22 ;  /* 0x0000001419147224 */ /* 0x000fc400078e0216 */
[-C--:B------:R-:W-:Y:S01]  /*0180*/  IMAD R19, R25, R21.reuse, R22 ;  /* 0x0000001519137224 */ /* 0x080fe200078e0216 */
[----:B------:R-:W-:Y:S02]  /*0190*/  LEA.HI R2, R2, R21, RZ, 0x5 ;  /* 0x0000001502027211 */ /* 0x000fe400078f28ff */
        /* <DEDUP_REMOVED lines=14> */
[----:B------:R-:W-:Y:S02]  /*0280*/  LEA.HI.X.SX32 R19, R19, RZ, 0x1, P1 ;  /* 0x000000ff13137211 */ /* 0x000fe400008f0eff */
[----:B-1-3--:R-:W-:-:S07]  /*0290*/  LEA.HI.X.SX32 R5, R5, RZ, 0x1, P2 ;  /* 0x000000ff05057211 */ /* 0x00afce00010f0eff */
.L_x_14:
        /* <DEDUP_REMOVED lines=21> */
[----:B------:R-:W-:Y:S01]  /*03f0*/  @!P0 VIADD R14, R14, 0x1800 ;  /* 0x000018000e0e8836 */ /* 0x000fe20000000000 */
[----:B0-----:R-:W-:-:S04]  /*0400*/  @!P1 LEA R11, R25, R21, 0x7 ;  /* 0x00000015190b9211 */ /* 0x001fc800078e38ff */
[----:B-1----:R-:W-:-:S05]  /*0410*/  @!P0 LEA R15, R15, R14, 0x18 ;  /* 0x0000000e0f0f8211 */ /* 0x002fca00078ec0ff */
[----:B------:R-:W-:Y:S01]  /*0420*/  @!P0 IMAD R29, R0, 0x4, R15 ;  /* 0x00000004001d8824 */ /* 0x000fe200078e020f */
[----:B---3--:R-:W-:Y:S04]  /*0430*/  STS [R18], R27 ;  /* 0x0000001b12007388 */ /* 0x008fe80000000800 */
[----:B--2---:R-:W-:Y:S04]  /*0440*/  @!P1 STS [R11], R8 ;  /* 0x000000080b009388 */ /* 0x004fe80000000800 */
[----:B----4-:R-:W-:Y:S01]  /*0450*/  @!P0 STS [R29], R26 ;  /* 0x0000001a1d008388 */ /* 0x010fe20000000800 */
[----:B------:R-:W-:Y:S06]  /*0460*/  BAR.SYNC.DEFER_BLOCKING 0x0 ;  /* 0x0000000000007b1d */ /* 0x000fec0000010000 */
[----:B------:R-:W0:Y:S04]  /*0470*/  LDS.128 R12, [UR6+0x1800] ;  /* 0x00180006ff0c7984 */ /* 0x000e280008000c00 */
[----:B------:R-:W-:Y:S01]  /*0480*/  LDS R8, [R21] ;  /* 0x0000000015087984 */ /* 0x000fe20000000800 */
[----:B0-----:R-:W-:Y:S01]  /*0490*/  IMAD R28, R12, 0x80, R16 ;  /* 0x000000800c1c7824 */ /* 0x001fe200078e0210 */
[----:B------:R-:W-:-:S02]  /*04a0*/  LEA R13, R13, R16, 0x7 ;  /* 0x000000100d0d7211 */ /* 0x000fc400078e38ff */
[----:B------:R-:W-:Y:S04]  /*04b0*/  LDS R12, [R21+0x80] ;  /* 0x00008000150c7984 */ /* 0x000fe80000000800 */
[----:B------:R-:W0:Y:S04]  /*04c0*/  LDS R9, [R28] ;  /* 0x000000001c097984 */ /* 0x000e280000000800 */
[----:B------:R0:W1:Y:S01]  /*04d0*/  LDS R28, [R13] ;  /* 0x000000000d1c7984 */ /* 0x0000620000000800 */
[--C-:B------:R-:W-:Y:S02]  /*04e0*/  IMAD R14, R14, 0x80, R16.reuse ;  /* 0x000000800e0e7824 */ /* 0x100fe400078e0210 */
[----:B------:R-:W-:-:S02]  /*04f0*/  IMAD R26, R15, 0x80, R16 ;  /* 0x000000800f1a7824 */ /* 0x000fc400078e0210 */
[----:B------:R-:W-:Y:S04]  /*0500*/  LDS R15, [R21+0x100] ;  /* 0x00010000150f7984 */ /* 0x000fe80000000800 */
[----:B------:R-:W-:Y:S04]  /*0510*/  LDS R27, [R14] ;  /* 0x000000000e1b7984 */ /* 0x000fe80000000800 */
[----:B------:R-:W-:Y:S01]  /*0520*/  LDS R29, [R26] ;  /* 0x000000001a1d7984 */ /* 0x000fe20000000800 */
[----:B0-----:R-:W-:-:S03]  /*0530*/  FFMA R13, R9, R8, R24 ;  /* 0x00000008090d7223 */ /* 0x001fc60000000018 */
[----:B------:R-:W0:Y:S04]  /*0540*/  LDS.128 R8, [UR6+0x1810] ;  /* 0x00181006ff087984 */ /* 0x000e280008000c00 */
[----:B------:R-:W2:Y:S01]  /*0550*/  LDS R24, [R21+0x180] ;  /* 0x0001800015187984 */ /* 0x000ea20000000800 */
[----:B-1----:R-:W-:-:S03]  /*0560*/  FFMA R12, R28, R12, R13 ;  /* 0x0000000c1c0c7223 */ /* 0x002fc6000000000d */
[----:B------:R-:W-:Y:S01]  /*0570*/  LDS R13, [R21+0x200] ;  /* 0x00020000150d7984 */ /* 0x000fe20000000800 */
[----:B0-----:R-:W-:-:S06]  /*0580*/  LEA R8, R8, R16, 0x7 ;  /* 0x0000001008087211 */ /* 0x001fcc00078e38ff */
[----:B------:R-:W0:Y:S01]  /*0590*/  LDS R8, [R8] ;  /* 0x0000000008087984 */ /* 0x000e220000000800 */
[----:B------:R-:W-:Y:S01]  /*05a0*/  FFMA R12, R27, R15, R12 ;  /* 0x0000000f1b0c7223 */ /* 0x000fe2000000000c */
[----:B------:R-:W-:-:S03]  /*05b0*/  IMAD R9, R9, 0x80, R16 ;  /* 0x0000008009097824 */ /* 0x000fc600078e0210 */
[----:B--2---:R-:W-:Y:S02]  /*05c0*/  FFMA R29, R29, R24, R12 ;  /* 0x000000181d1d7223 */ /* 0x004fe4000000000c */
[----:B------:R-:W-:Y:S04]  /*05d0*/  LDS R24, [R21+0x280] ;  /* 0x0002800015187984 */ /* 0x000fe80000000800 */
[----:B------:R-:W1:Y:S01]  /*05e0*/  LDS R27, [R9] ;  /* 0x00000000091b7984 */ /* 0x000e620000000800 */
[----:B0-----:R-:W-:-:S03]  /*05f0*/  FFMA R28, R8, R13, R29 ;  /* 0x0000000d081c7223 */ /* 0x001fc6000000001d */
[----:B------:R-:W0:Y:S01]  /*0600*/  LDS.128 R12, [UR6+0x1820] ;  /* 0x00182006ff0c7984 */ /* 0x000e220008000c00 */
[----:B------:R-:W-:Y:S01]  /*0610*/  IMAD R29, R10, 0x80, R16 ;  /* 0x000000800a1d7824 */ /* 0x000fe200078e0210 */
[----:B------:R-:W-:Y:S02]  /*0620*/  LEA R26, R11, R16, 0x7 ;  /* 0x000000100b1a7211 */ /* 0x000fe400078e38ff */
[----:B------:R-:W-:Y:S04]  /*0630*/  LDS R8, [R21+0x300] ;  /* 0x0003000015087984 */ /* 0x000fe80000000800 */
[----:B------:R-:W2:Y:S01]  /*0640*/  LDS R9, [R29] ;  /* 0x000000001d097984 */ /* 0x000ea20000000800 */
[----:B-1----:R-:W-:-:S03]  /*0650*/  FFMA R24, R27, R24, R28 ;  /* 0x000000181b187223 */ /* 0x002fc6000000001c */
[----:B------:R-:W-:Y:S04]  /*0660*/  LDS R26, [R26] ;  /* 0x000000001a1a7984 */ /* 0x000fe80000000800 */
[----:B------:R-:W1:Y:S04]  /*0670*/  LDS R27, [R21+0x380] ;  /* 0x00038000151b7984 */ /* 0x000e680000000800 */
[----:B------:R-:W-:Y:S01]  /*0680*/  LDS R11, [R21+0x400] ;  /* 0x00040000150b7984 */ /* 0x000fe20000000800 */
[----:B0-----:R-:W-:-:S05]  /*0690*/  IMAD R28, R12, 0x80, R16 ;  /* 0x000000800c1c7824 */ /* 0x001fca00078e0210 */
[----:B------:R-:W0:Y:S01]  /*06a0*/  LDS R10, [R28] ;  /* 0x000000001c0a7984 */ /* 0x000e220000000800 */
[----:B------:R-:W-:-:S03]  /*06b0*/  IMAD R12, R13, 0x80, R16 ;  /* 0x000000800d0c7824 */ /* 0x000fc600078e0210 */
[----:B------:R-:W-:Y:S04]  /*06c0*/  LDS R13, [R21+0x480] ;  /* 0x00048000150d7984 */ /* 0x000fe80000000800 */
[----:B------:R-:W3:Y:S01]  /*06d0*/  LDS R12, [R12] ;  /* 0x000000000c0c7984 */ /* 0x000ee20000000800 */
[----:B--2---:R-:W-:-:S04]  /*06e0*/  FFMA R9, R9, R8, R24 ;  /* 0x0000000809097223 */ /* 0x004fc80000000018 */
[----:B-1----:R-:W-:Y:S01]  /*06f0*/  FFMA R9, R26, R27, R9 ;  /* 0x0000001b1a097223 */ /* 0x002fe20000000009 */
[----:B------:R-:W-:Y:S01]  /*0700*/  LEA R24, R14, R16, 0x7 ;  /* 0x000000100e187211 */ /* 0x000fe200078e38ff */
[----:B------:R-:W-:Y:S02]  /*0710*/  IMAD R14, R15, 0x80, R16 ;  /* 0x000000800f0e7824 */ /* 0x000fe400078e0210 */
[----:B------:R-:W-:Y:S04]  /*0720*/  LDS R15, [R21+0x500] ;  /* 0x00050000150f7984 */ /* 0x000fe80000000800 */
[----:B------:R-:W1:Y:S04]  /*0730*/  LDS R29, [R24] ;  /* 0x00000000181d7984 */ /* 0x000e680000000800 */
[----:B------:R-:W-:Y:S01]  /*0740*/  LDS R14, [R14] ;  /* 0x000000000e0e7984 */ /* 0x000fe20000000800 */
[----:B0-----:R-:W-:-:S03]  /*0750*/  FFMA R27, R10, R11, R9 ;  /* 0x0000000b0a1b7223 */ /* 0x001fc60000000009 */
[----:B------:R-:W0:Y:S01]  /*0760*/  LDS.128 R8, [UR6+0x1830] ;  /* 0x00183006ff087984 */ /* 0x000e220008000c00 */
[----:B---3--:R-:W-:-:S03]  /*0770*/  FFMA R12, R12, R13, R27 ;  /* 0x0000000d0c0c7223 */ /* 0x008fc6000000001b */
[----:B------:R-:W2:Y:S04]  /*0780*/  LDS R27, [R21+0x580] ;  /* 0x00058000151b7984 */ /* 0x000ea80000000800 */
[----:B------:R-:W-:Y:S01]  /*0790*/  LDS R13, [R21+0x600] ;  /* 0x00060000150d7984 */ /* 0x000fe20000000800 */
[----:B-1----:R-:W-:-:S03]  /*07a0*/  FFMA R15, R29, R15, R12 ;  /* 0x0000000f1d0f7223 */ /* 0x002fc6000000000c */
[----:B------:R-:W-:Y:S01]  /*07b0*/  LDS R12, [R21+0x680] ;  /* 0x00068000150c7984 */ /* 0x000fe20000000800 */
[----:B0-----:R-:W-:-:S06]  /*07c0*/  IMAD R8, R8, 0x80, R16 ;  /* 0x0000008008087824 */ /* 0x001fcc00078e0210 */
[----:B------:R-:W0:Y:S01]  /*07d0*/  LDS R8, [R8] ;  /* 0x0000000008087984 */ /* 0x000e220000000800 */
[----:B------:R-:W-:Y:S01]  /*07e0*/  LEA R26, R9, R16, 0x7 ;  /* 0x00000010091a7211 */ /* 0x000fe200078e38ff */
[--C-:B------:R-:W-:Y:S02]  /*07f0*/  IMAD R29, R10, 0x80, R16.reuse ;  /* 0x000000800a1d7824 */ /* 0x100fe400078e0210 */
[----:B--2---:R-:W-:Y:S01]  /*0800*/  FFMA R27, R14, R27, R15 ;  /* 0x0000001b0e1b7223 */ /* 0x004fe2000000000f */
[----:B------:R-:W-:Y:S01]  /*0810*/  IMAD R28, R11, 0x80, R16 ;  /* 0x000000800b1c7824 */ /* 0x000fe200078e0210 */
[----:B------:R-:W-:Y:S04]  /*0820*/  LDS R10, [R21+0x700] ;  /* 0x00070000150a7984 */ /* 0x000fe80000000800 */
        /* <DEDUP_REMOVED lines=10> */
[----:B------:R-:W-:-:S03]  /*08d0*/  LEA R2, R23, R2, 0x4 ;  /* 0x0000000217027211 */ /* 0x000fc600078e20ff */
[----:B---3--:R-:W-:Y:S01]  /*08e0*/  FFMA R24, R24, R11, R13 ;  /* 0x0000000b18187223 */ /* 0x008fe2000000000d */
[----:B0-----:R-:W-:Y:S01]  /*08f0*/  LEA R3, R8, R3, 0x5 ;  /* 0x0000000308037211 */ /* 0x001fe200078e28ff */
[----:B------:R-:W-:Y:S01]  /*0900*/  IMAD R4, R9, 0x10, R4 ;  /* 0x0000001009047824 */ /* 0x000fe200078e0204 */
[----:B------:R-:W-:Y:S06]  /*0910*/  BAR.SYNC.DEFER_BLOCKING 0x0 ;  /* 0x0000000000007b1d */ /* 0x000fec0000010000 */
[----:B------:R-:W-:Y:S05]  /*0920*/  BRA.U !UP0, `(.L_x_14) ;  /* 0xfffffff9085c7547 */ /* 0x000fea000b83ffff */
.L_x_13:
        /* <DEDUP_REMOVED lines=8> */
.L_x_15:
        /* <DEDUP_REMOVED lines=13> */
.L_x_20:


//--------------------- .nv.shared._Z6nmGEMMILi32ELi32ELi32ELi32EEvPfS0_PiS0_iiii --------------------------
	.section	.nv.shared._Z6nmGEMMILi32ELi32ELi32ELi32EEvPfS0_PiS0_iiii,"aw",@nobits
	.sectionflags	@""
	.align	4
.nv.shared._Z6nmGEMMILi32ELi32ELi32ELi32EEvPfS0_PiS0_iiii:
	.zero		9344


//--------------------- .nv.shared.reserved.0     --------------------------
	.section	.nv.shared.reserved.0,"aw",@nobits
	.weak		__nv_reservedSMEM_offset_0_alias
	.size		__nv_reservedSMEM_offset_0_alias, 0, 64
	.other		__nv_reservedSMEM_offset_0_alias,@"STO_CUDA_RESERVED_SHARED STV_DEFAULT"
__nv_reservedSMEM_offset_0_alias:
	.zero		0
	.zero		64


//--------------------- .nv.shared._Z6nmGEMMILi32ELi32ELi32ELi4EEvPfS0_PiS0_iiii --------------------------
	.section	.nv.shared._Z6nmGEMMILi32ELi32ELi32ELi4EEvPfS0_PiS0_iiii,"aw",@nobits
	.sectionflags	@""
	.align	4
.nv.shared._Z6nmGEMMILi32ELi32ELi32ELi4EEvPfS0_PiS0_iiii:
	.zero		5648


//--------------------- .nv.shared._Z6nmGEMMILi32ELi32ELi32ELi8EEvPfS0_PiS0_iiii --------------------------
	.section	.nv.shared._Z6nmGEMMILi32ELi32ELi32ELi8EEvPfS0_PiS0_iiii,"aw",@nobits
	.sectionflags	@""
	.align	4
.nv.shared._Z6nmGEMMILi32ELi32ELi32ELi8EEvPfS0_PiS0_iiii:
	.zero		6176


//--------------------- .nv.shared._Z6nmGEMMILi32ELi32ELi32ELi12EEvPfS0_PiS0_iiii --------------------------
	.section	.nv.shared._Z6nmGEMMILi32ELi32ELi32ELi12EEvPfS0_PiS0_iiii,"aw",@nobits
	.sectionflags	@""
	.align	4
.nv.shared._Z6nmGEMMILi32ELi32ELi32ELi12EEvPfS0_PiS0_iiii:
	.zero		6704


//--------------------- .nv.shared._Z6nmGEMMILi32ELi32ELi32ELi16EEvPfS0_PiS0_iiii --------------------------
	.section	.nv.shared._Z6nmGEMMILi32ELi32ELi32ELi16EEvPfS0_PiS0_iiii,"aw",@nobits
	.sectionflags	@""
	.align	4
.nv.shared._Z6nmGEMMILi32ELi32ELi32ELi16EEvPfS0_PiS0_iiii:
	.zero		7232


//--------------------- .nv.constant0._Z6nmGEMMILi32ELi32ELi32ELi32EEvPfS0_PiS0_iiii --------------------------
	.section	.nv.constant0._Z6nmGEMMILi32ELi32ELi32ELi32EEvPfS0_PiS0_iiii,"a",@progbits
	.sectionflags	@""
	.align	4
.nv.constant0._Z6nmGEMMILi32ELi32ELi32ELi32EEvPfS0_PiS0_iiii:
	.zero		944


//--------------------- .nv.constant0._Z6nmGEMMILi32ELi32ELi32ELi4EEvPfS0_PiS0_iiii --------------------------
	.section	.nv.constant0._Z6nmGEMMILi32ELi32ELi32ELi4EEvPfS0_PiS0_iiii,"a",@progbits
	.sectionflags	@""
	.align	4
.nv.constant0._Z6nmGEMMILi32ELi32ELi32ELi4EEvPfS0_PiS0_iiii:
	.zero		944


//--------------------- .nv.constant0._Z6nmGEMMILi32ELi32ELi32ELi8EEvPfS0_PiS0_iiii --------------------------
	.section	.nv.constant0._Z6nmGEMMILi32ELi32ELi32ELi8EEvPfS0_PiS0_iiii,"a",@progbits
	.sectionflags	@""
	.align	4
.nv.constant0._Z6nmGEMMILi32ELi32ELi32ELi8EEvPfS0_PiS0_iiii:
	.zero		944


//--------------------- .nv.constant0._Z6nmGEMMILi32ELi32ELi32ELi12EEvPfS0_PiS0_iiii --------------------------
	.section	.nv.constant0._Z6nmGEMMILi32ELi32ELi32ELi12EEvPfS0_PiS0_iiii,"a",@progbits
	.sectionflags	@""
	.align	4
.nv.constant0._Z6nmGEMMILi32ELi32ELi32ELi12EEvPfS0_PiS0_iiii:
	.zero		944


//--------------------- .nv.constant0._Z6nmGEMMILi32ELi32ELi32ELi16EEvPfS0_PiS0_iiii --------------------------
	.section	.nv.constant0._Z6nmGEMMILi32ELi32ELi32ELi16EEvPfS0_PiS0_iiii,"a",@progbits
	.sectionflags	@""
	.align	4
.nv.constant0._Z6nmGEMMILi32ELi32ELi32ELi16EEvPfS0_PiS0_iiii:
	.zero		944


//--------------------- SYMBOLS --------------------------

	.type		.nv.reservedSmem.offset0,@object
	.size		.nv.reservedSmem.offset0,0x4
	.type		.nv.reservedSmem.cap,@object
	.size		.nv.reservedSmem.cap,0x4
